	.target	sm_90a

	.elftype	@"ET_EXEC"


//--------------------- .note.nv.tkinfo           --------------------------
	.section	.note.nv.tkinfo,"",@"SHT_NOTE"
	.sectionflags	@"SHF_NOTE_NV_TKINFO"
	.tkinfo
        /*0018*/ 	.word	0x00000002
        /*0030*/ 	.string	""
        /*0030*/ 	.string	"ptxas"
        /*0030*/ 	.string	"Cuda compilation tools, release 13.0, V13.0.88"
        /*0030*/ 	.string	"Build cuda_13.0.r13.0/compiler.36424714_0"
        /*0030*/ 	.string	"-arch sm_90a -m 64 "



//--------------------- .note.nv.cuinfo           --------------------------
	.section	.note.nv.cuinfo,"",@"SHT_NOTE"
	.sectionflags	@"SHF_NOTE_NV_CUINFO"
        /*0018*/ 	.short	0x0002
        /*001a*/ 	.short	0x005a
        /*001c*/ 	.short	0x0082
	.zero		2


//--------------------- .nv.info                  --------------------------
	.section	.nv.info,"",@"SHT_CUDA_INFO"
	.align	4


	//----- nvinfo : EIATTR_REGCOUNT
	.align		4
        /*0000*/ 	.byte	0x04, 0x2f
        /*0002*/ 	.short	(.L_16 - .L_15)
	.align		4
.L_15:
        /*0004*/ 	.word	index@(_ZN7cutlass13device_kernelINS_4gemm6kernel13GemmUniversalIN4cute5tupleIJiiiiEEENS1_10collective13CollectiveMmaINS1_39MainloopSm90TmaGmmaRmemAWarpSpecializedILi14ENS5_IJNS4_1CILi1EEESB_SB_EEENS1_32KernelTmaWarpSpecializedPingpongEEENS5_IJNSA_ILi64EEESF_NSA_ILi128EEEEEEaNS5_IJlSB_lEEEaNS5_IJSB_llEEENS4_8TiledMMAINS4_8MMA_AtomIJNS4_4SM904GMMA26MMA_64x64x32_S32S8S8_RS_TNEEEENS4_6LayoutISC_NS5_IJNSA_ILi0EEESR_SR_EEEEENS5_IJNS4_10UnderscoreESU_SU_EEEEENS4_13SM90_TMA_LOADENS4_14ComposedLayoutINS4_7SwizzleILi3ELi4ELi3EEENS4_18smem_ptr_flag_bitsILi8EEENSQ_INS5_IJNSA_ILi8EEESG_EEENS5_IJSG_SB_EEEEEEEvNS4_8identityESX_NSY_INSZ_ILi2ELi4ELi3EEES12_NSQ_INS5_IJSF_S13_EEENS5_IJSB_SF_EEEEEEENS4_9Copy_AtomIJNS4_39AutoVectorizingCopyWithAssumedAlignmentILi128EEEaEEES18_EENS_8epilogue10collective6detail29Sm90TmaWarpSpecializedAdapterINS1K_15DefaultEpilogueIaSI_SI_NS1J_6thread17LinearCombinationIaLi1EiiLNS1O_9ScaleType4KindE0ELNS_15FloatRoundStyleE2EaEENS1_15EpilogueDefaultEEEEEvvEEEEvNT_6ParamsE)
        /*0008*/ 	.word	0x000000a8


	//----- nvinfo : EIATTR_FRAME_SIZE
	.align		4
.L_16:
        /*000c*/ 	.byte	0x04, 0x11
        /*000e*/ 	.short	(.L_18 - .L_17)
	.align		4
.L_17:
        /*0010*/ 	.word	index@(_ZN7cutlass13device_kernelINS_4gemm6kernel13GemmUniversalIN4cute5tupleIJiiiiEEENS1_10collective13CollectiveMmaINS1_39MainloopSm90TmaGmmaRmemAWarpSpecializedILi14ENS5_IJNS4_1CILi1EEESB_SB_EEENS1_32KernelTmaWarpSpecializedPingpongEEENS5_IJNSA_ILi64EEESF_NSA_ILi128EEEEEEaNS5_IJlSB_lEEEaNS5_IJSB_llEEENS4_8TiledMMAINS4_8MMA_AtomIJNS4_4SM904GMMA26MMA_64x64x32_S32S8S8_RS_TNEEEENS4_6LayoutISC_NS5_IJNSA_ILi0EEESR_SR_EEEEENS5_IJNS4_10UnderscoreESU_SU_EEEEENS4_13SM90_TMA_LOADENS4_14ComposedLayoutINS4_7SwizzleILi3ELi4ELi3EEENS4_18smem_ptr_flag_bitsILi8EEENSQ_INS5_IJNSA_ILi8EEESG_EEENS5_IJSG_SB_EEEEEEEvNS4_8identityESX_NSY_INSZ_ILi2ELi4ELi3EEES12_NSQ_INS5_IJSF_S13_EEENS5_IJSB_SF_EEEEEEENS4_9Copy_AtomIJNS4_39AutoVectorizingCopyWithAssumedAlignmentILi128EEEaEEES18_EENS_8epilogue10collective6detail29Sm90TmaWarpSpecializedAdapterINS1K_15DefaultEpilogueIaSI_SI_NS1J_6thread17LinearCombinationIaLi1EiiLNS1O_9ScaleType4KindE0ELNS_15FloatRoundStyleE2EaEENS1_15EpilogueDefaultEEEEEvvEEEEvNT_6ParamsE)
        /*0014*/ 	.word	0x00000000


	//----- nvinfo : EIATTR_MIN_STACK_SIZE
	.align		4
.L_18:
        /*0018*/ 	.byte	0x04, 0x12
        /*001a*/ 	.short	(.L_20 - .L_19)
	.align		4
.L_19:
        /*001c*/ 	.word	index@(_ZN7cutlass13device_kernelINS_4gemm6kernel13GemmUniversalIN4cute5tupleIJiiiiEEENS1_10collective13CollectiveMmaINS1_39MainloopSm90TmaGmmaRmemAWarpSpecializedILi14ENS5_IJNS4_1CILi1EEESB_SB_EEENS1_32KernelTmaWarpSpecializedPingpongEEENS5_IJNSA_ILi64EEESF_NSA_ILi128EEEEEEaNS5_IJlSB_lEEEaNS5_IJSB_llEEENS4_8TiledMMAINS4_8MMA_AtomIJNS4_4SM904GMMA26MMA_64x64x32_S32S8S8_RS_TNEEEENS4_6LayoutISC_NS5_IJNSA_ILi0EEESR_SR_EEEEENS5_IJNS4_10UnderscoreESU_SU_EEEEENS4_13SM90_TMA_LOADENS4_14ComposedLayoutINS4_7SwizzleILi3ELi4ELi3EEENS4_18smem_ptr_flag_bitsILi8EEENSQ_INS5_IJNSA_ILi8EEESG_EEENS5_IJSG_SB_EEEEEEEvNS4_8identityESX_NSY_INSZ_ILi2ELi4ELi3EEES12_NSQ_INS5_IJSF_S13_EEENS5_IJSB_SF_EEEEEEENS4_9Copy_AtomIJNS4_39AutoVectorizingCopyWithAssumedAlignmentILi128EEEaEEES18_EENS_8epilogue10collective6detail29Sm90TmaWarpSpecializedAdapterINS1K_15DefaultEpilogueIaSI_SI_NS1J_6thread17LinearCombinationIaLi1EiiLNS1O_9ScaleType4KindE0ELNS_15FloatRoundStyleE2EaEENS1_15EpilogueDefaultEEEEEvvEEEEvNT_6ParamsE)
        /*0020*/ 	.word	0x00000000
.L_20:


//--------------------- .nv.compat                --------------------------
	.section	.nv.compat,"",@"SHT_CUDA_COMPAT_INFO"
	.align	4
        /*0000*/ 	.byte	0x02, 0x09, 0x01, 0x00, 0x02, 0x02, 0x04, 0x00, 0x02, 0x05, 0x05, 0x00, 0x03, 0x07, 0x01, 0x01
        /*0010*/ 	.byte	0x02, 0x03, 0x01, 0x00, 0x02, 0x06, 0x01, 0x00, 0x04, 0x0b, 0x08, 0x00, 0x00, 0x00, 0x00, 0x00
        /*0020*/ 	.byte	0x00, 0x00, 0x00, 0x00


//--------------------- .nv.info._ZN7cutlass13device_kernelINS_4gemm6kernel13GemmUniversalIN4cute5tupleIJiiiiEEENS1_10collective13CollectiveMmaINS1_39MainloopSm90TmaGmmaRmemAWarpSpecializedILi14ENS5_IJNS4_1CILi1EEESB_SB_EEENS1_32KernelTmaWarpSpecializedPingpongEEENS5_IJNSA_ILi64EEESF_NSA_ILi128EEEEEEaNS5_IJlSB_lEEEaNS5_IJSB_llEEENS4_8TiledMMAINS4_8MMA_AtomIJNS4_4SM904GMMA26MMA_64x64x32_S32S8S8_RS_TNEEEENS4_6LayoutISC_NS5_IJNSA_ILi0EEESR_SR_EEEEENS5_IJNS4_10UnderscoreESU_SU_EEEEENS4_13SM90_TMA_LOADENS4_14ComposedLayoutINS4_7SwizzleILi3ELi4ELi3EEENS4_18smem_ptr_flag_bitsILi8EEENSQ_INS5_IJNSA_ILi8EEESG_EEENS5_IJSG_SB_EEEEEEEvNS4_8identityESX_NSY_INSZ_ILi2ELi4ELi3EEES12_NSQ_INS5_IJSF_S13_EEENS5_IJSB_SF_EEEEEEENS4_9Copy_AtomIJNS4_39AutoVectorizingCopyWithAssumedAlignmentILi128EEEaEEES18_EENS_8epilogue10collective6detail29Sm90TmaWarpSpecializedAdapterINS1K_15DefaultEpilogueIaSI_SI_NS1J_6thread17LinearCombinationIaLi1EiiLNS1O_9ScaleType4KindE0ELNS_15FloatRoundStyleE2EaEENS1_15EpilogueDefaultEEEEEvvEEEEvNT_6ParamsE --------------------------
	.section	.nv.info._ZN7cutlass13device_kernelINS_4gemm6kernel13GemmUniversalIN4cute5tupleIJiiiiEEENS1_10collective13CollectiveMmaINS1_39MainloopSm90TmaGmmaRmemAWarpSpecializedILi14ENS5_IJNS4_1CILi1EEESB_SB_EEENS1_32KernelTmaWarpSpecializedPingpongEEENS5_IJNSA_ILi64EEESF_NSA_ILi128EEEEEEaNS5_IJlSB_lEEEaNS5_IJSB_llEEENS4_8TiledMMAINS4_8MMA_AtomIJNS4_4SM904GMMA26MMA_64x64x32_S32S8S8_RS_TNEEEENS4_6LayoutISC_NS5_IJNSA_ILi0EEESR_SR_EEEEENS5_IJNS4_10UnderscoreESU_SU_EEEEENS4_13SM90_TMA_LOADENS4_14ComposedLayoutINS4_7SwizzleILi3ELi4ELi3EEENS4_18smem_ptr_flag_bitsILi8EEENSQ_INS5_IJNSA_ILi8EEESG_EEENS5_IJSG_SB_EEEEEEEvNS4_8identityESX_NSY_INSZ_ILi2ELi4ELi3EEES12_NSQ_INS5_IJSF_S13_EEENS5_IJSB_SF_EEEEEEENS4_9Copy_AtomIJNS4_39AutoVectorizingCopyWithAssumedAlignmentILi128EEEaEEES18_EENS_8epilogue10collective6detail29Sm90TmaWarpSpecializedAdapterINS1K_15DefaultEpilogueIaSI_SI_NS1J_6thread17LinearCombinationIaLi1EiiLNS1O_9ScaleType4KindE0ELNS_15FloatRoundStyleE2EaEENS1_15EpilogueDefaultEEEEEvvEEEEvNT_6ParamsE,"",@"SHT_CUDA_INFO"
	.sectionflags	@""
	.align	4


	//----- nvinfo : EIATTR_CUDA_API_VERSION
	.align		4
        /*0000*/ 	.byte	0x04, 0x37
        /*0002*/ 	.short	(.L_22 - .L_21)
.L_21:
        /*0004*/ 	.word	0x00000082


	//----- nvinfo : EIATTR_KPARAM_INFO
	.align		4
.L_22:
        /*0008*/ 	.byte	0x04, 0x17
        /*000a*/ 	.short	(.L_24 - .L_23)
.L_23:
        /*000c*/ 	.word	0x00000000
        /*0010*/ 	.short	0x0000
        /*0012*/ 	.short	0x0070
        /*0014*/ 	.byte	0x00, 0xf0, 0x01, 0x10


	//----- nvinfo : EIATTR_SPARSE_MMA_MASK
	.align		4
.L_24:
        /*0018*/ 	.byte	0x03, 0x50
        /*001a*/ 	.short	0x0000


	//----- nvinfo : EIATTR_MAXREG_COUNT
	.align		4
        /*001c*/ 	.byte	0x03, 0x1b
        /*001e*/ 	.short	0x00a8


	//----- nvinfo : EIATTR_NUM_BARRIERS
	.align		4
        /*0020*/ 	.byte	0x02, 0x4c
        /*0022*/ 	.byte	0x01
	.zero		1


	//----- nvinfo : EIATTR_EXTERNS
	.align		4
        /*0024*/ 	.byte	0x04, 0x0f
        /*0026*/ 	.short	(.L_26 - .L_25)


	//   ....[0]....
	.align		4
.L_25:
        /*0028*/ 	.word	index@(__assertfail)


	//----- nvinfo : EIATTR_MERCURY_ISA_VERSION
	.align		4
.L_26:
        /*002c*/ 	.byte	0x03, 0x5f
        /*002e*/ 	.short	0x0101


	//----- nvinfo : EIATTR_INT_WARP_WIDE_INSTR_OFFSETS
	.align		4
        /*0030*/ 	.byte	0x04, 0x31
        /*0032*/ 	.short	(.L_28 - .L_27)


	//   ....[0]....
.L_27:
        /*0034*/ 	.word	0x00000600


	//   ....[1]....
        /*0038*/ 	.word	0x00000610


	//   ....[2]....
        /*003c*/ 	.word	0x00000680


	//   ....[3]....
        /*0040*/ 	.word	0x00000690


	//   ....[4]....
        /*0044*/ 	.word	0x000006a0


	//   ....[5]....
        /*0048*/ 	.word	0x000006c0


	//   ....[6]....
        /*004c*/ 	.word	0x00000720


	//   ....[7]....
        /*0050*/ 	.word	0x00000740


	//----- nvinfo : EIATTR_COOP_GROUP_MASK_REGIDS
	.align		4
.L_28:
        /*0054*/ 	.byte	0x04, 0x29
        /*0056*/ 	.short	(.L_30 - .L_29)


	//   ....[0]....
.L_29:
        /*0058*/ 	.word	0xffffffff


	//   ....[1]....
        /*005c*/ 	.word	0xffffffff


	//   ....[2]....
        /*0060*/ 	.word	0xffffffff


	//   ....[3]....
        /*0064*/ 	.word	0xffffffff


	//   ....[4]....
        /*0068*/ 	.word	0xffffffff


	//   ....[5]....
        /*006c*/ 	.word	0xffffffff


	//   ....[6]....
        /*0070*/ 	.word	0x0500000f


	//----- nvinfo : EIATTR_COOP_GROUP_INSTR_OFFSETS
	.align		4
.L_30:
        /*0074*/ 	.byte	0x04, 0x28
        /*0076*/ 	.short	(.L_32 - .L_31)


	//   ....[0]....
.L_31:
        /*0078*/ 	.word	0x00000050


	//   ....[1]....
        /*007c*/ 	.word	0x00000080


	//   ....[2]....
        /*0080*/ 	.word	0x00000180


	//   ....[3]....
        /*0084*/ 	.word	0x00000500


	//   ....[4]....
        /*0088*/ 	.word	0x00000540


	//   ....[5]....
        /*008c*/ 	.word	0x00000580


	//   ....[6]....
        /*0090*/ 	.word	0x00007930


	//----- nvinfo : EIATTR_REG_RECONFIG
	.align		4
.L_32:
        /*0094*/ 	.byte	0x01, 0x54
	.zero		2


	//----- nvinfo : EIATTR_SYSCALL_OFFSETS
	.align		4
        /*0098*/ 	.byte	0x04, 0x46
        /*009a*/ 	.short	(.L_34 - .L_33)


	//   ....[0]....
.L_33:
        /*009c*/ 	.word	0x000017e0


	//   ....[1]....
        /*00a0*/ 	.word	0x00001920


	//   ....[2]....
        /*00a4*/ 	.word	0x00001a10


	//   ....[3]....
        /*00a8*/ 	.word	0x000063f0


	//   ....[4]....
        /*00ac*/ 	.word	0x00006520


	//----- nvinfo : EIATTR_MBARRIER_INSTR_OFFSETS
	.align		4
.L_34:
        /*00b0*/ 	.byte	0x04, 0x39
        /*00b2*/ 	.short	(.L_36 - .L_35)


	//   ....[0]....
.L_35:
        /*00b4*/ 	.word	0x00000320
        /*00b8*/ 	.word	0x000000ff
        /*00bc*/ 	.word	0x00000000
        /*00c0*/ 	.short	0x0100
        /*00c2*/ 	.byte	0x05
	.zero		1


	//   ....[1]....
        /*00c4*/ 	.word	0x00000330
        /*00c8*/ 	.word	0x000000ff
        /*00cc*/ 	.word	0x00000070
        /*00d0*/ 	.short	0x0100
        /*00d2*/ 	.byte	0x05
	.zero		1


	//   ....[2]....
        /*00d4*/ 	.word	0x00000340
        /*00d8*/ 	.word	0x000000ff
        /*00dc*/ 	.word	0x00000008
        /*00e0*/ 	.short	0x0100
        /*00e2*/ 	.byte	0x05
	.zero		1


	//   ....[3]....
        /*00e4*/ 	.word	0x00000350
        /*00e8*/ 	.word	0x000000ff
        /*00ec*/ 	.word	0x00000078
        /*00f0*/ 	.short	0x0100
        /*00f2*/ 	.byte	0x05
	.zero		1


	//   ....[4]....
        /*00f4*/ 	.word	0x00000360
        /*00f8*/ 	.word	0x000000ff
        /*00fc*/ 	.word	0x00000010
        /*0100*/ 	.short	0x0100
        /*0102*/ 	.byte	0x05
	.zero		1


	//   ....[5]....
        /*0104*/ 	.word	0x00000370
        /*0108*/ 	.word	0x000000ff
        /*010c*/ 	.word	0x00000080
        /*0110*/ 	.short	0x0100
        /*0112*/ 	.byte	0x05
	.zero		1


	//   ....[6]....
        /*0114*/ 	.word	0x00000380
        /*0118*/ 	.word	0x000000ff
        /*011c*/ 	.word	0x00000018
        /*0120*/ 	.short	0x0100
        /*0122*/ 	.byte	0x05
	.zero		1


	//   ....[7]....
        /*0124*/ 	.word	0x00000390
        /*0128*/ 	.word	0x000000ff
        /*012c*/ 	.word	0x00000088
        /*0130*/ 	.short	0x0100
        /*0132*/ 	.byte	0x05
	.zero		1


	//   ....[8]....
        /*0134*/ 	.word	0x000003a0
        /*0138*/ 	.word	0x000000ff
        /*013c*/ 	.word	0x00000020
        /*0140*/ 	.short	0x0100
        /*0142*/ 	.byte	0x05
	.zero		1


	//   ....[9]....
        /*0144*/ 	.word	0x000003b0
        /*0148*/ 	.word	0x000000ff
        /*014c*/ 	.word	0x00000090
        /*0150*/ 	.short	0x0100
        /*0152*/ 	.byte	0x05
	.zero		1


	//   ....[10]....
        /*0154*/ 	.word	0x000003c0
        /*0158*/ 	.word	0x000000ff
        /*015c*/ 	.word	0x00000028
        /*0160*/ 	.short	0x0100
        /*0162*/ 	.byte	0x05
	.zero		1


	//   ....[11]....
        /*0164*/ 	.word	0x000003d0
        /*0168*/ 	.word	0x000000ff
        /*016c*/ 	.word	0x00000098
        /*0170*/ 	.short	0x0100
        /*0172*/ 	.byte	0x05
	.zero		1


	//   ....[12]....
        /*0174*/ 	.word	0x000003e0
        /*0178*/ 	.word	0x000000ff
        /*017c*/ 	.word	0x00000030
        /*0180*/ 	.short	0x0100
        /*0182*/ 	.byte	0x05
	.zero		1


	//   ....[13]....
        /*0184*/ 	.word	0x000003f0
        /*0188*/ 	.word	0x000000ff
        /*018c*/ 	.word	0x000000a0
        /*0190*/ 	.short	0x0100
        /*0192*/ 	.byte	0x05
	.zero		1


	//   ....[14]....
        /*0194*/ 	.word	0x00000400
        /*0198*/ 	.word	0x000000ff
        /*019c*/ 	.word	0x00000038
        /*01a0*/ 	.short	0x0100
        /*01a2*/ 	.byte	0x05
	.zero		1


	//   ....[15]....
        /*01a4*/ 	.word	0x00000410
        /*01a8*/ 	.word	0x000000ff
        /*01ac*/ 	.word	0x000000a8
        /*01b0*/ 	.short	0x0100
        /*01b2*/ 	.byte	0x05
	.zero		1


	//   ....[16]....
        /*01b4*/ 	.word	0x00000420
        /*01b8*/ 	.word	0x000000ff
        /*01bc*/ 	.word	0x00000040
        /*01c0*/ 	.short	0x0100
        /*01c2*/ 	.byte	0x05
	.zero		1


	//   ....[17]....
        /*01c4*/ 	.word	0x00000430
        /*01c8*/ 	.word	0x000000ff
        /*01cc*/ 	.word	0x000000b0
        /*01d0*/ 	.short	0x0100
        /*01d2*/ 	.byte	0x05
	.zero		1


	//   ....[18]....
        /*01d4*/ 	.word	0x00000440
        /*01d8*/ 	.word	0x000000ff
        /*01dc*/ 	.word	0x00000048
        /*01e0*/ 	.short	0x0100
        /*01e2*/ 	.byte	0x05
	.zero		1


	//   ....[19]....
        /*01e4*/ 	.word	0x00000450
        /*01e8*/ 	.word	0x000000ff
        /*01ec*/ 	.word	0x000000b8
        /*01f0*/ 	.short	0x0100
        /*01f2*/ 	.byte	0x05
	.zero		1


	//   ....[20]....
        /*01f4*/ 	.word	0x00000460
        /*01f8*/ 	.word	0x000000ff
        /*01fc*/ 	.word	0x00000050
        /*0200*/ 	.short	0x0100
        /*0202*/ 	.byte	0x05
	.zero		1


	//   ....[21]....
        /*0204*/ 	.word	0x00000470
        /*0208*/ 	.word	0x000000ff
        /*020c*/ 	.word	0x000000c0
        /*0210*/ 	.short	0x0100
        /*0212*/ 	.byte	0x05
	.zero		1


	//   ....[22]....
        /*0214*/ 	.word	0x00000480
        /*0218*/ 	.word	0x000000ff
        /*021c*/ 	.word	0x00000058
        /*0220*/ 	.short	0x0100
        /*0222*/ 	.byte	0x05
	.zero		1


	//   ....[23]....
        /*0224*/ 	.word	0x00000490
        /*0228*/ 	.word	0x000000ff
        /*022c*/ 	.word	0x000000c8
        /*0230*/ 	.short	0x0100
        /*0232*/ 	.byte	0x05
	.zero		1


	//   ....[24]....
        /*0234*/ 	.word	0x000004a0
        /*0238*/ 	.word	0x000000ff
        /*023c*/ 	.word	0x00000060
        /*0240*/ 	.short	0x0100
        /*0242*/ 	.byte	0x05
	.zero		1


	//   ....[25]....
        /*0244*/ 	.word	0x000004b0
        /*0248*/ 	.word	0x000000ff
        /*024c*/ 	.word	0x000000d0
        /*0250*/ 	.short	0x0100
        /*0252*/ 	.byte	0x05
	.zero		1


	//   ....[26]....
        /*0254*/ 	.word	0x000004c0
        /*0258*/ 	.word	0x000000ff
        /*025c*/ 	.word	0x00000068
        /*0260*/ 	.short	0x0100
        /*0262*/ 	.byte	0x05
	.zero		1


	//   ....[27]....
        /*0264*/ 	.word	0x000004d0
        /*0268*/ 	.word	0x000000ff
        /*026c*/ 	.word	0x000000d8
        /*0270*/ 	.short	0x0100
        /*0272*/ 	.byte	0x05
	.zero		1


	//   ....[28]....
        /*0274*/ 	.word	0x00000760
        /*0278*/ 	.word	0x000000ff
        /*027c*/ 	.word	0x00000110
        /*0280*/ 	.short	0x0100
        /*0282*/ 	.byte	0x05
	.zero		1


	//   ....[29]....
        /*0284*/ 	.word	0x00000770
        /*0288*/ 	.word	0x000000ff
        /*028c*/ 	.word	0x00000118
        /*0290*/ 	.short	0x0100
        /*0292*/ 	.byte	0x05
	.zero		1


	//   ....[30]....
        /*0294*/ 	.word	0x000007b0
        /*0298*/ 	.word	0x000000ff
        /*029c*/ 	.word	0x000000f0
        /*02a0*/ 	.short	0x0100
        /*02a2*/ 	.byte	0x0a
	.zero		1


	//   ....[31]....
        /*02a4*/ 	.word	0x000007d0
        /*02a8*/ 	.word	0x000000ff
        /*02ac*/ 	.word	0x000000f8
        /*02b0*/ 	.short	0x0100
        /*02b2*/ 	.byte	0x0a
	.zero		1


	//   ....[32]....
        /*02b4*/ 	.word	0x000007e0
        /*02b8*/ 	.word	0x000000ff
        /*02bc*/ 	.word	0x00000100
        /*02c0*/ 	.short	0x0100
        /*02c2*/ 	.byte	0x0a
	.zero		1


	//   ....[33]....
        /*02c4*/ 	.word	0x000007f0
        /*02c8*/ 	.word	0x000000ff
        /*02cc*/ 	.word	0x00000108
        /*02d0*/ 	.short	0x0100
        /*02d2*/ 	.byte	0x0a
	.zero		1


	//   ....[34]....
        /*02d4*/ 	.word	0x00001690
        /*02d8*/ 	.word	0x00000043
        /*02dc*/ 	.word	0x00000000
        /*02e0*/ 	.short	0x010a
        /*02e2*/ 	.byte	0x2d
	.zero		1


	//   ....[35]....
        /*02e4*/ 	.word	0x00001ad0
        /*02e8*/ 	.word	0x00000003
        /*02ec*/ 	.word	0x00000000
        /*02f0*/ 	.short	0x010a
        /*02f2*/ 	.byte	0x3f
	.zero		1


	//   ....[36]....
        /*02f4*/ 	.word	0x00001b10
        /*02f8*/ 	.word	0x00000003
        /*02fc*/ 	.word	0x00000000
        /*0300*/ 	.short	0x010a
        /*0302*/ 	.byte	0x3f
	.zero		1


	//   ....[37]....
        /*0304*/ 	.word	0x00001c20
        /*0308*/ 	.word	0x00000003
        /*030c*/ 	.word	0x00000000
        /*0310*/ 	.short	0x010a
        /*0312*/ 	.byte	0x3f
	.zero		1


	//   ....[38]....
        /*0314*/ 	.word	0x00002570
        /*0318*/ 	.word	0x00000003
        /*031c*/ 	.word	0x00000000
        /*0320*/ 	.short	0x010a
        /*0322*/ 	.byte	0x3f
	.zero		1


	//   ....[39]....
        /*0324*/ 	.word	0x00002890
        /*0328*/ 	.word	0x0000000f
        /*032c*/ 	.word	0x00000000
        /*0330*/ 	.short	0x010a
        /*0332*/ 	.byte	0x3f
	.zero		1


	//   ....[40]....
        /*0334*/ 	.word	0x00002d50
        /*0338*/ 	.word	0x000000ff
        /*033c*/ 	.word	0x00000000
        /*0340*/ 	.short	0x0101
        /*0342*/ 	.byte	0x05
	.zero		1


	//   ....[41]....
        /*0344*/ 	.word	0x00003020
        /*0348*/ 	.word	0x0000000f
        /*034c*/ 	.word	0x00000000
        /*0350*/ 	.short	0x010a
        /*0352*/ 	.byte	0x3f
	.zero		1


	//   ....[42]....
        /*0354*/ 	.word	0x000037b0
        /*0358*/ 	.word	0x000000ff
        /*035c*/ 	.word	0x00000000
        /*0360*/ 	.short	0x0101
        /*0362*/ 	.byte	0x04
	.zero		1


	//   ....[43]....
        /*0364*/ 	.word	0x00003a80
        /*0368*/ 	.word	0x0000003e
        /*036c*/ 	.word	0x00000000
        /*0370*/ 	.short	0x0101
        /*0372*/ 	.byte	0x30
	.zero		1


	//   ....[44]....
        /*0374*/ 	.word	0x00003b50
        /*0378*/ 	.word	0x000000ff
        /*037c*/ 	.word	0x00000000
        /*0380*/ 	.short	0x0101
        /*0382*/ 	.byte	0x06
	.zero		1


	//   ....[45]....
        /*0384*/ 	.word	0x00003c00
        /*0388*/ 	.word	0x00000043
        /*038c*/ 	.word	0x00000010
        /*0390*/ 	.short	0x010a
        /*0392*/ 	.byte	0x2d
	.zero		1


	//   ....[46]....
        /*0394*/ 	.word	0x00005a20
        /*0398*/ 	.word	0x0000003f
        /*039c*/ 	.word	0x00000000
        /*03a0*/ 	.short	0x0101
        /*03a2*/ 	.byte	0x30
	.zero		1


	//   ....[47]....
        /*03a4*/ 	.word	0x000065f0
        /*03a8*/ 	.word	0x00000006
        /*03ac*/ 	.word	0x00000070
        /*03b0*/ 	.short	0x010a
        /*03b2*/ 	.byte	0x3f
	.zero		1


	//   ....[48]....
        /*03b4*/ 	.word	0x000069f0
        /*03b8*/ 	.word	0x00000003
        /*03bc*/ 	.word	0x00000118
        /*03c0*/ 	.short	0x0101
        /*03c2*/ 	.byte	0x3f
	.zero		1


	//   ....[49]....
        /*03c4*/ 	.word	0x000070f0
        /*03c8*/ 	.word	0x00000005
        /*03cc*/ 	.word	0x00000000
        /*03d0*/ 	.short	0x010a
        /*03d2*/ 	.byte	0x3f
	.zero		1


	//   ....[50]....
        /*03d4*/ 	.word	0x00007170
        /*03d8*/ 	.word	0x00000007
        /*03dc*/ 	.word	0x00000000
        /*03e0*/ 	.short	0x010a
        /*03e2*/ 	.byte	0x3f
	.zero		1


	//   ....[51]....
        /*03e4*/ 	.word	0x00007200
        /*03e8*/ 	.word	0x00000006
        /*03ec*/ 	.word	0x00000000
        /*03f0*/ 	.short	0x010a
        /*03f2*/ 	.byte	0x3f
	.zero		1


	//   ....[52]....
        /*03f4*/ 	.word	0x00007290
        /*03f8*/ 	.word	0x00000009
        /*03fc*/ 	.word	0x00000000
        /*0400*/ 	.short	0x010a
        /*0402*/ 	.byte	0x3f
	.zero		1


	//   ....[53]....
        /*0404*/ 	.word	0x00007320
        /*0408*/ 	.word	0x00000006
        /*040c*/ 	.word	0x00000000
        /*0410*/ 	.short	0x010a
        /*0412*/ 	.byte	0x3f
	.zero		1


	//   ....[54]....
        /*0414*/ 	.word	0x000073b0
        /*0418*/ 	.word	0x00000009
        /*041c*/ 	.word	0x00000000
        /*0420*/ 	.short	0x010a
        /*0422*/ 	.byte	0x3f
	.zero		1


	//   ....[55]....
        /*0424*/ 	.word	0x00007440
        /*0428*/ 	.word	0x00000006
        /*042c*/ 	.word	0x00000000
        /*0430*/ 	.short	0x010a
        /*0432*/ 	.byte	0x3f
	.zero		1


	//   ....[56]....
        /*0434*/ 	.word	0x000074d0
        /*0438*/ 	.word	0x00000009
        /*043c*/ 	.word	0x00000000
        /*0440*/ 	.short	0x010a
        /*0442*/ 	.byte	0x3f
	.zero		1


	//   ....[57]....
        /*0444*/ 	.word	0x00007560
        /*0448*/ 	.word	0x00000006
        /*044c*/ 	.word	0x00000000
        /*0450*/ 	.short	0x010a
        /*0452*/ 	.byte	0x3f
	.zero		1


	//   ....[58]....
        /*0454*/ 	.word	0x000075f0
        /*0458*/ 	.word	0x00000009
        /*045c*/ 	.word	0x00000000
        /*0460*/ 	.short	0x010a
        /*0462*/ 	.byte	0x3f
	.zero		1


	//   ....[59]....
        /*0464*/ 	.word	0x00007680
        /*0468*/ 	.word	0x00000006
        /*046c*/ 	.word	0x00000000
        /*0470*/ 	.short	0x010a
        /*0472*/ 	.byte	0x3f
	.zero		1


	//   ....[60]....
        /*0474*/ 	.word	0x00007710
        /*0478*/ 	.word	0x00000009
        /*047c*/ 	.word	0x00000000
        /*0480*/ 	.short	0x010a
        /*0482*/ 	.byte	0x3f
	.zero		1


	//   ....[61]....
        /*0484*/ 	.word	0x000077a0
        /*0488*/ 	.word	0x00000006
        /*048c*/ 	.word	0x00000000
        /*0490*/ 	.short	0x010a
        /*0492*/ 	.byte	0x3f
	.zero		1


	//   ....[62]....
        /*0494*/ 	.word	0x00007830
        /*0498*/ 	.word	0x00000003
        /*049c*/ 	.word	0x00000000
        /*04a0*/ 	.short	0x010a
        /*04a2*/ 	.byte	0x3f
	.zero		1


	//   ....[63]....
        /*04a4*/ 	.word	0x000078a0
        /*04a8*/ 	.word	0x00000003
        /*04ac*/ 	.word	0x00000000
        /*04b0*/ 	.short	0x010a
        /*04b2*/ 	.byte	0x3f
	.zero		1


	//   ....[64]....
        /*04b4*/ 	.word	0x00007960
        /*04b8*/ 	.word	0x00000003
        /*04bc*/ 	.word	0x00000000
        /*04c0*/ 	.short	0x010a
        /*04c2*/ 	.byte	0x3f
	.zero		1


	//   ....[65]....
        /*04c4*/ 	.word	0x000079b0
        /*04c8*/ 	.word	0x00000003
        /*04cc*/ 	.word	0x00000000
        /*04d0*/ 	.short	0x010a
        /*04d2*/ 	.byte	0x3f
	.zero		1


	//   ....[66]....
        /*04d4*/ 	.word	0x00007a00
        /*04d8*/ 	.word	0x0000000f
        /*04dc*/ 	.word	0x00000000
        /*04e0*/ 	.short	0x010a
        /*04e2*/ 	.byte	0x3f
	.zero		1


	//   ....[67]....
        /*04e4*/ 	.word	0x00007a60
        /*04e8*/ 	.word	0x00000003
        /*04ec*/ 	.word	0x00000010
        /*04f0*/ 	.short	0x010a
        /*04f2*/ 	.byte	0x3f
	.zero		1


	//   ....[68]....
        /*04f4*/ 	.word	0x00007b30
        /*04f8*/ 	.word	0x00000006
        /*04fc*/ 	.word	0x00000070
        /*0500*/ 	.short	0x010a
        /*0502*/ 	.byte	0x3f
	.zero		1


	//   ....[69]....
        /*0504*/ 	.word	0x00007c00
        /*0508*/ 	.word	0x00000005
        /*050c*/ 	.word	0x00000000
        /*0510*/ 	.short	0x010a
        /*0512*/ 	.byte	0x3f
	.zero		1


	//   ....[70]....
        /*0514*/ 	.word	0x00007c50
        /*0518*/ 	.word	0x00000007
        /*051c*/ 	.word	0x00000000
        /*0520*/ 	.short	0x010a
        /*0522*/ 	.byte	0x3f
	.zero		1


	//   ....[71]....
        /*0524*/ 	.word	0x00007ca0
        /*0528*/ 	.word	0x00000006
        /*052c*/ 	.word	0x00000000
        /*0530*/ 	.short	0x010a
        /*0532*/ 	.byte	0x3f
	.zero		1


	//   ....[72]....
        /*0534*/ 	.word	0x00007cf0
        /*0538*/ 	.word	0x00000009
        /*053c*/ 	.word	0x00000000
        /*0540*/ 	.short	0x010a
        /*0542*/ 	.byte	0x3f
	.zero		1


	//   ....[73]....
        /*0544*/ 	.word	0x00007d40
        /*0548*/ 	.word	0x00000006
        /*054c*/ 	.word	0x00000000
        /*0550*/ 	.short	0x010a
        /*0552*/ 	.byte	0x3f
	.zero		1


	//   ....[74]....
        /*0554*/ 	.word	0x00007d90
        /*0558*/ 	.word	0x00000009
        /*055c*/ 	.word	0x00000000
        /*0560*/ 	.short	0x010a
        /*0562*/ 	.byte	0x3f
	.zero		1


	//   ....[75]....
        /*0564*/ 	.word	0x00007de0
        /*0568*/ 	.word	0x00000006
        /*056c*/ 	.word	0x00000000
        /*0570*/ 	.short	0x010a
        /*0572*/ 	.byte	0x3f
	.zero		1


	//   ....[76]....
        /*0574*/ 	.word	0x00007e30
        /*0578*/ 	.word	0x00000009
        /*057c*/ 	.word	0x00000000
        /*0580*/ 	.short	0x010a
        /*0582*/ 	.byte	0x3f
	.zero		1


	//   ....[77]....
        /*0584*/ 	.word	0x00007e80
        /*0588*/ 	.word	0x00000006
        /*058c*/ 	.word	0x00000000
        /*0590*/ 	.short	0x010a
        /*0592*/ 	.byte	0x3f
	.zero		1


	//   ....[78]....
        /*0594*/ 	.word	0x00007ed0
        /*0598*/ 	.word	0x00000009
        /*059c*/ 	.word	0x00000000
        /*05a0*/ 	.short	0x010a
        /*05a2*/ 	.byte	0x3f
	.zero		1


	//   ....[79]....
        /*05a4*/ 	.word	0x00007f20
        /*05a8*/ 	.word	0x00000006
        /*05ac*/ 	.word	0x00000000
        /*05b0*/ 	.short	0x010a
        /*05b2*/ 	.byte	0x3f
	.zero		1


	//   ....[80]....
        /*05b4*/ 	.word	0x00007f70
        /*05b8*/ 	.word	0x00000009
        /*05bc*/ 	.word	0x00000000
        /*05c0*/ 	.short	0x010a
        /*05c2*/ 	.byte	0x3f
	.zero		1


	//   ....[81]....
        /*05c4*/ 	.word	0x00007fc0
        /*05c8*/ 	.word	0x00000006
        /*05cc*/ 	.word	0x00000000
        /*05d0*/ 	.short	0x010a
        /*05d2*/ 	.byte	0x3f
	.zero		1


	//----- nvinfo : EIATTR_NUM_MBARRIERS
	.align		4
.L_36:
        /*05d4*/ 	.byte	0x03, 0x38
        /*05d6*/ 	.short	0x0022


	//----- nvinfo : EIATTR_EXIT_INSTR_OFFSETS
	.align		4
        /*05d8*/ 	.byte	0x04, 0x1c
        /*05da*/ 	.short	(.L_38 - .L_37)


	//   ....[0]....
.L_37:
        /*05dc*/ 	.word	0x00001320


	//   ....[1]....
        /*05e0*/ 	.word	0x00001380


	//   ....[2]....
        /*05e4*/ 	.word	0x00006090


	//   ....[3]....
        /*05e8*/ 	.word	0x000060c0


	//   ....[4]....
        /*05ec*/ 	.word	0x00007880


	//----- nvinfo : EIATTR_MAX_THREADS
	.align		4
.L_38:
        /*05f0*/ 	.byte	0x04, 0x05
        /*05f2*/ 	.short	(.L_40 - .L_39)
.L_39:
        /*05f4*/ 	.word	0x00000180
        /*05f8*/ 	.word	0x00000001
        /*05fc*/ 	.word	0x00000001


	//----- nvinfo : EIATTR_CRS_STACK_SIZE
	.align		4
.L_40:
        /*0600*/ 	.byte	0x04, 0x1e
        /*0602*/ 	.short	(.L_42 - .L_41)
.L_41:
        /*0604*/ 	.word	0x00000000


	//----- nvinfo : EIATTR_CBANK_PARAM_SIZE
	.align		4
.L_42:
        /*0608*/ 	.byte	0x03, 0x19
        /*060a*/ 	.short	0x0470


	//----- nvinfo : EIATTR_PARAM_CBANK
	.align		4
        /*060c*/ 	.byte	0x04, 0x0a
        /*060e*/ 	.short	(.L_44 - .L_43)
	.align		4
.L_43:
        /*0610*/ 	.word	index@(.nv.constant0._ZN7cutlass13device_kernelINS_4gemm6kernel13GemmUniversalIN4cute5tupleIJiiiiEEENS1_10collective13CollectiveMmaINS1_39MainloopSm90TmaGmmaRmemAWarpSpecializedILi14ENS5_IJNS4_1CILi1EEESB_SB_EEENS1_32KernelTmaWarpSpecializedPingpongEEENS5_IJNSA_ILi64EEESF_NSA_ILi128EEEEEEaNS5_IJlSB_lEEEaNS5_IJSB_llEEENS4_8TiledMMAINS4_8MMA_AtomIJNS4_4SM904GMMA26MMA_64x64x32_S32S8S8_RS_TNEEEENS4_6LayoutISC_NS5_IJNSA_ILi0EEESR_SR_EEEEENS5_IJNS4_10UnderscoreESU_SU_EEEEENS4_13SM90_TMA_LOADENS4_14ComposedLayoutINS4_7SwizzleILi3ELi4ELi3EEENS4_18smem_ptr_flag_bitsILi8EEENSQ_INS5_IJNSA_ILi8EEESG_EEENS5_IJSG_SB_EEEEEEEvNS4_8identityESX_NSY_INSZ_ILi2ELi4ELi3EEES12_NSQ_INS5_IJSF_S13_EEENS5_IJSB_SF_EEEEEEENS4_9Copy_AtomIJNS4_39AutoVectorizingCopyWithAssumedAlignmentILi128EEEaEEES18_EENS_8epilogue10collective6detail29Sm90TmaWarpSpecializedAdapterINS1K_15DefaultEpilogueIaSI_SI_NS1J_6thread17LinearCombinationIaLi1EiiLNS1O_9ScaleType4KindE0ELNS_15FloatRoundStyleE2EaEENS1_15EpilogueDefaultEEEEEvvEEEEvNT_6ParamsE)
        /*0614*/ 	.short	0x0210
        /*0616*/ 	.short	0x0470


	//----- nvinfo : EIATTR_SW_WAR
	.align		4
.L_44:
        /*0618*/ 	.byte	0x04, 0x36
        /*061a*/ 	.short	(.L_46 - .L_45)
.L_45:
        /*061c*/ 	.word	0x00000008
.L_46:


//--------------------- .nv.callgraph             --------------------------
	.section	.nv.callgraph,"",@"SHT_CUDA_CALLGRAPH"
	.align	4
	.sectionentsize	8
	.align		4
        /*0000*/ 	.word	0x00000000
	.align		4
        /*0004*/ 	.word	0xffffffff
	.align		4
        /*0008*/ 	.word	index@(_ZN7cutlass13device_kernelINS_4gemm6kernel13GemmUniversalIN4cute5tupleIJiiiiEEENS1_10collective13CollectiveMmaINS1_39MainloopSm90TmaGmmaRmemAWarpSpecializedILi14ENS5_IJNS4_1CILi1EEESB_SB_EEENS1_32KernelTmaWarpSpecializedPingpongEEENS5_IJNSA_ILi64EEESF_NSA_ILi128EEEEEEaNS5_IJlSB_lEEEaNS5_IJSB_llEEENS4_8TiledMMAINS4_8MMA_AtomIJNS4_4SM904GMMA26MMA_64x64x32_S32S8S8_RS_TNEEEENS4_6LayoutISC_NS5_IJNSA_ILi0EEESR_SR_EEEEENS5_IJNS4_10UnderscoreESU_SU_EEEEENS4_13SM90_TMA_LOADENS4_14ComposedLayoutINS4_7SwizzleILi3ELi4ELi3EEENS4_18smem_ptr_flag_bitsILi8EEENSQ_INS5_IJNSA_ILi8EEESG_EEENS5_IJSG_SB_EEEEEEEvNS4_8identityESX_NSY_INSZ_ILi2ELi4ELi3EEES12_NSQ_INS5_IJSF_S13_EEENS5_IJSB_SF_EEEEEEENS4_9Copy_AtomIJNS4_39AutoVectorizingCopyWithAssumedAlignmentILi128EEEaEEES18_EENS_8epilogue10collective6detail29Sm90TmaWarpSpecializedAdapterINS1K_15DefaultEpilogueIaSI_SI_NS1J_6thread17LinearCombinationIaLi1EiiLNS1O_9ScaleType4KindE0ELNS_15FloatRoundStyleE2EaEENS1_15EpilogueDefaultEEEEEvvEEEEvNT_6ParamsE)
	.align		4
        /*000c*/ 	.word	index@(__assertfail)
	.align		4
        /*0010*/ 	.word	0x00000000
	.align		4
        /*0014*/ 	.word	0xfffffffe
	.align		4
        /*0018*/ 	.word	0x00000000
	.align		4
        /*001c*/ 	.word	0xfffffffd
	.align		4
        /*0020*/ 	.word	0x00000000
	.align		4
        /*0024*/ 	.word	0xfffffffc


//--------------------- .nv.constant4             --------------------------
	.section	.nv.constant4,"a",@progbits
	.align	8
	.align		8
.nv.constant4:
        /*0000*/ 	.dword	__assertfail
	.align		8
        /*0008*/ 	.dword	__unnamed_1
	.align		8
        /*0010*/ 	.dword	__unnamed_2
	.align		8
        /*0018*/ 	.dword	_ZN40_INTERNAL_6f58c9ca_4_k_cu_3833175b_288134cuda3std3__45__cpo5beginE
	.align		8
        /*0020*/ 	.dword	_ZN40_INTERNAL_6f58c9ca_4_k_cu_3833175b_288134cuda3std3__45__cpo3endE
	.align		8
        /*0028*/ 	.dword	_ZN40_INTERNAL_6f58c9ca_4_k_cu_3833175b_288134cuda3std3__45__cpo6cbeginE
	.align		8
        /*0030*/ 	.dword	_ZN40_INTERNAL_6f58c9ca_4_k_cu_3833175b_288134cuda3std3__45__cpo4cendE
	.align		8
        /*0038*/ 	.dword	_ZN40_INTERNAL_6f58c9ca_4_k_cu_3833175b_288134cuda3std3__442_GLOBAL__N__6f58c9ca_4_k_cu_3833175b_288136ignoreE
	.align		8
        /*0040*/ 	.dword	_ZN40_INTERNAL_6f58c9ca_4_k_cu_3833175b_288134cuda3std3__419piecewise_constructE
	.align		8
        /*0048*/ 	.dword	_ZN40_INTERNAL_6f58c9ca_4_k_cu_3833175b_288134cuda3std3__48in_placeE
	.align		8
        /*0050*/ 	.dword	_ZN40_INTERNAL_6f58c9ca_4_k_cu_3833175b_288134cuda3std6ranges3__45__cpo4swapE
	.align		8
        /*0058*/ 	.dword	_ZN40_INTERNAL_6f58c9ca_4_k_cu_3833175b_288134cuda3std6ranges3__45__cpo9iter_moveE
	.align		8
        /*0060*/ 	.dword	_ZN40_INTERNAL_6f58c9ca_4_k_cu_3833175b_288134cute7productE
	.align		8
        /*0068*/ 	.dword	_ZN40_INTERNAL_6f58c9ca_4_k_cu_3833175b_288134cute1_E
	.align		8
        /*0070*/ 	.dword	$str$24
	.align		8
        /*0078*/ 	.dword	$str$25


//--------------------- .text._ZN7cutlass13device_kernelINS_4gemm6kernel13GemmUniversalIN4cute5tupleIJiiiiEEENS1_10collective13CollectiveMmaINS1_39MainloopSm90TmaGmmaRmemAWarpSpecializedILi14ENS5_IJNS4_1CILi1EEESB_SB_EEENS1_32KernelTmaWarpSpecializedPingpongEEENS5_IJNSA_ILi64EEESF_NSA_ILi128EEEEEEaNS5_IJlSB_lEEEaNS5_IJSB_llEEENS4_8TiledMMAINS4_8MMA_AtomIJNS4_4SM904GMMA26MMA_64x64x32_S32S8S8_RS_TNEEEENS4_6LayoutISC_NS5_IJNSA_ILi0EEESR_SR_EEEEENS5_IJNS4_10UnderscoreESU_SU_EEEEENS4_13SM90_TMA_LOADENS4_14ComposedLayoutINS4_7SwizzleILi3ELi4ELi3EEENS4_18smem_ptr_flag_bitsILi8EEENSQ_INS5_IJNSA_ILi8EEESG_EEENS5_IJSG_SB_EEEEEEEvNS4_8identityESX_NSY_INSZ_ILi2ELi4ELi3EEES12_NSQ_INS5_IJSF_S13_EEENS5_IJSB_SF_EEEEEEENS4_9Copy_AtomIJNS4_39AutoVectorizingCopyWithAssumedAlignmentILi128EEEaEEES18_EENS_8epilogue10collective6detail29Sm90TmaWarpSpecializedAdapterINS1K_15DefaultEpilogueIaSI_SI_NS1J_6thread17LinearCombinationIaLi1EiiLNS1O_9ScaleType4KindE0ELNS_15FloatRoundStyleE2EaEENS1_15EpilogueDefaultEEEEEvvEEEEvNT_6ParamsE --------------------------
	.section	.text._ZN7cutlass13device_kernelINS_4gemm6kernel13GemmUniversalIN4cute5tupleIJiiiiEEENS1_10collective13CollectiveMmaINS1_39MainloopSm90TmaGmmaRmemAWarpSpecializedILi14ENS5_IJNS4_1CILi1EEESB_SB_EEENS1_32KernelTmaWarpSpecializedPingpongEEENS5_IJNSA_ILi64EEESF_NSA_ILi128EEEEEEaNS5_IJlSB_lEEEaNS5_IJSB_llEEENS4_8TiledMMAINS4_8MMA_AtomIJNS4_4SM904GMMA26MMA_64x64x32_S32S8S8_RS_TNEEEENS4_6LayoutISC_NS5_IJNSA_ILi0EEESR_SR_EEEEENS5_IJNS4_10UnderscoreESU_SU_EEEEENS4_13SM90_TMA_LOADENS4_14ComposedLayoutINS4_7SwizzleILi3ELi4ELi3EEENS4_18smem_ptr_flag_bitsILi8EEENSQ_INS5_IJNSA_ILi8EEESG_EEENS5_IJSG_SB_EEEEEEEvNS4_8identityESX_NSY_INSZ_ILi2ELi4ELi3EEES12_NSQ_INS5_IJSF_S13_EEENS5_IJSB_SF_EEEEEEENS4_9Copy_AtomIJNS4_39AutoVectorizingCopyWithAssumedAlignmentILi128EEEaEEES18_EENS_8epilogue10collective6detail29Sm90TmaWarpSpecializedAdapterINS1K_15DefaultEpilogueIaSI_SI_NS1J_6thread17LinearCombinationIaLi1EiiLNS1O_9ScaleType4KindE0ELNS_15FloatRoundStyleE2EaEENS1_15EpilogueDefaultEEEEEvvEEEEvNT_6ParamsE,"ax",@progbits
	.align	128
.text._ZN7cutlass13device_kernelINS_4gemm6kernel13GemmUniversalIN4cute5tupleIJiiiiEEENS1_10collective13CollectiveMmaINS1_39MainloopSm90TmaGmmaRmemAWarpSpecializedILi14ENS5_IJNS4_1CILi1EEESB_SB_EEENS1_32KernelTmaWarpSpecializedPingpongEEENS5_IJNSA_ILi64EEESF_NSA_ILi128EEEEEEaNS5_IJlSB_lEEEaNS5_IJSB_llEEENS4_8TiledMMAINS4_8MMA_AtomIJNS4_4SM904GMMA26MMA_64x64x32_S32S8S8_RS_TNEEEENS4_6LayoutISC_NS5_IJNSA_ILi0EEESR_SR_EEEEENS5_IJNS4_10UnderscoreESU_SU_EEEEENS4_13SM90_TMA_LOADENS4_14ComposedLayoutINS4_7SwizzleILi3ELi4ELi3EEENS4_18smem_ptr_flag_bitsILi8EEENSQ_INS5_IJNSA_ILi8EEESG_EEENS5_IJSG_SB_EEEEEEEvNS4_8identityESX_NSY_INSZ_ILi2ELi4ELi3EEES12_NSQ_INS5_IJSF_S13_EEENS5_IJSB_SF_EEEEEEENS4_9Copy_AtomIJNS4_39AutoVectorizingCopyWithAssumedAlignmentILi128EEEaEEES18_EENS_8epilogue10collective6detail29Sm90TmaWarpSpecializedAdapterINS1K_15DefaultEpilogueIaSI_SI_NS1J_6thread17LinearCombinationIaLi1EiiLNS1O_9ScaleType4KindE0ELNS_15FloatRoundStyleE2EaEENS1_15EpilogueDefaultEEEEEvvEEEEvNT_6ParamsE:
        .type           _ZN7cutlass13device_kernelINS_4gemm6kernel13GemmUniversalIN4cute5tupleIJiiiiEEENS1_10collective13CollectiveMmaINS1_39MainloopSm90TmaGmmaRmemAWarpSpecializedILi14ENS5_IJNS4_1CILi1EEESB_SB_EEENS1_32KernelTmaWarpSpecializedPingpongEEENS5_IJNSA_ILi64EEESF_NSA_ILi128EEEEEEaNS5_IJlSB_lEEEaNS5_IJSB_llEEENS4_8TiledMMAINS4_8MMA_AtomIJNS4_4SM904GMMA26MMA_64x64x32_S32S8S8_RS_TNEEEENS4_6LayoutISC_NS5_IJNSA_ILi0EEESR_SR_EEEEENS5_IJNS4_10UnderscoreESU_SU_EEEEENS4_13SM90_TMA_LOADENS4_14ComposedLayoutINS4_7SwizzleILi3ELi4ELi3EEENS4_18smem_ptr_flag_bitsILi8EEENSQ_INS5_IJNSA_ILi8EEESG_EEENS5_IJSG_SB_EEEEEEEvNS4_8identityESX_NSY_INSZ_ILi2ELi4ELi3EEES12_NSQ_INS5_IJSF_S13_EEENS5_IJSB_SF_EEEEEEENS4_9Copy_AtomIJNS4_39AutoVectorizingCopyWithAssumedAlignmentILi128EEEaEEES18_EENS_8epilogue10collective6detail29Sm90TmaWarpSpecializedAdapterINS1K_15DefaultEpilogueIaSI_SI_NS1J_6thread17LinearCombinationIaLi1EiiLNS1O_9ScaleType4KindE0ELNS_15FloatRoundStyleE2EaEENS1_15EpilogueDefaultEEEEEvvEEEEvNT_6ParamsE,@function
        .size           _ZN7cutlass13device_kernelINS_4gemm6kernel13GemmUniversalIN4cute5tupleIJiiiiEEENS1_10collective13CollectiveMmaINS1_39MainloopSm90TmaGmmaRmemAWarpSpecializedILi14ENS5_IJNS4_1CILi1EEESB_SB_EEENS1_32KernelTmaWarpSpecializedPingpongEEENS5_IJNSA_ILi64EEESF_NSA_ILi128EEEEEEaNS5_IJlSB_lEEEaNS5_IJSB_llEEENS4_8TiledMMAINS4_8MMA_AtomIJNS4_4SM904GMMA26MMA_64x64x32_S32S8S8_RS_TNEEEENS4_6LayoutISC_NS5_IJNSA_ILi0EEESR_SR_EEEEENS5_IJNS4_10UnderscoreESU_SU_EEEEENS4_13SM90_TMA_LOADENS4_14ComposedLayoutINS4_7SwizzleILi3ELi4ELi3EEENS4_18smem_ptr_flag_bitsILi8EEENSQ_INS5_IJNSA_ILi8EEESG_EEENS5_IJSG_SB_EEEEEEEvNS4_8identityESX_NSY_INSZ_ILi2ELi4ELi3EEES12_NSQ_INS5_IJSF_S13_EEENS5_IJSB_SF_EEEEEEENS4_9Copy_AtomIJNS4_39AutoVectorizingCopyWithAssumedAlignmentILi128EEEaEEES18_EENS_8epilogue10collective6detail29Sm90TmaWarpSpecializedAdapterINS1K_15DefaultEpilogueIaSI_SI_NS1J_6thread17LinearCombinationIaLi1EiiLNS1O_9ScaleType4KindE0ELNS_15FloatRoundStyleE2EaEENS1_15EpilogueDefaultEEEEEvvEEEEvNT_6ParamsE,(.L_x_173 - _ZN7cutlass13device_kernelINS_4gemm6kernel13GemmUniversalIN4cute5tupleIJiiiiEEENS1_10collective13CollectiveMmaINS1_39MainloopSm90TmaGmmaRmemAWarpSpecializedILi14ENS5_IJNS4_1CILi1EEESB_SB_EEENS1_32KernelTmaWarpSpecializedPingpongEEENS5_IJNSA_ILi64EEESF_NSA_ILi128EEEEEEaNS5_IJlSB_lEEEaNS5_IJSB_llEEENS4_8TiledMMAINS4_8MMA_AtomIJNS4_4SM904GMMA26MMA_64x64x32_S32S8S8_RS_TNEEEENS4_6LayoutISC_NS5_IJNSA_ILi0EEESR_SR_EEEEENS5_IJNS4_10UnderscoreESU_SU_EEEEENS4_13SM90_TMA_LOADENS4_14ComposedLayoutINS4_7SwizzleILi3ELi4ELi3EEENS4_18smem_ptr_flag_bitsILi8EEENSQ_INS5_IJNSA_ILi8EEESG_EEENS5_IJSG_SB_EEEEEEEvNS4_8identityESX_NSY_INSZ_ILi2ELi4ELi3EEES12_NSQ_INS5_IJSF_S13_EEENS5_IJSB_SF_EEEEEEENS4_9Copy_AtomIJNS4_39AutoVectorizingCopyWithAssumedAlignmentILi128EEEaEEES18_EENS_8epilogue10collective6detail29Sm90TmaWarpSpecializedAdapterINS1K_15DefaultEpilogueIaSI_SI_NS1J_6thread17LinearCombinationIaLi1EiiLNS1O_9ScaleType4KindE0ELNS_15FloatRoundStyleE2EaEENS1_15EpilogueDefaultEEEEEvvEEEEvNT_6ParamsE)
        .other          _ZN7cutlass13device_kernelINS_4gemm6kernel13GemmUniversalIN4cute5tupleIJiiiiEEENS1_10collective13CollectiveMmaINS1_39MainloopSm90TmaGmmaRmemAWarpSpecializedILi14ENS5_IJNS4_1CILi1EEESB_SB_EEENS1_32KernelTmaWarpSpecializedPingpongEEENS5_IJNSA_ILi64EEESF_NSA_ILi128EEEEEEaNS5_IJlSB_lEEEaNS5_IJSB_llEEENS4_8TiledMMAINS4_8MMA_AtomIJNS4_4SM904GMMA26MMA_64x64x32_S32S8S8_RS_TNEEEENS4_6LayoutISC_NS5_IJNSA_ILi0EEESR_SR_EEEEENS5_IJNS4_10UnderscoreESU_SU_EEEEENS4_13SM90_TMA_LOADENS4_14ComposedLayoutINS4_7SwizzleILi3ELi4ELi3EEENS4_18smem_ptr_flag_bitsILi8EEENSQ_INS5_IJNSA_ILi8EEESG_EEENS5_IJSG_SB_EEEEEEEvNS4_8identityESX_NSY_INSZ_ILi2ELi4ELi3EEES12_NSQ_INS5_IJSF_S13_EEENS5_IJSB_SF_EEEEEEENS4_9Copy_AtomIJNS4_39AutoVectorizingCopyWithAssumedAlignmentILi128EEEaEEES18_EENS_8epilogue10collective6detail29Sm90TmaWarpSpecializedAdapterINS1K_15DefaultEpilogueIaSI_SI_NS1J_6thread17LinearCombinationIaLi1EiiLNS1O_9ScaleType4KindE0ELNS_15FloatRoundStyleE2EaEENS1_15EpilogueDefaultEEEEEvvEEEEvNT_6ParamsE,@"STO_CUDA_ENTRY STV_DEFAULT"
_ZN7cutlass13device_kernelINS_4gemm6kernel13GemmUniversalIN4cute5tupleIJiiiiEEENS1_10collective13CollectiveMmaINS1_39MainloopSm90TmaGmmaRmemAWarpSpecializedILi14ENS5_IJNS4_1CILi1EEESB_SB_EEENS1_32KernelTmaWarpSpecializedPingpongEEENS5_IJNSA_ILi64EEESF_NSA_ILi128EEEEEEaNS5_IJlSB_lEEEaNS5_IJSB_llEEENS4_8TiledMMAINS4_8MMA_AtomIJNS4_4SM904GMMA26MMA_64x64x32_S32S8S8_RS_TNEEEENS4_6LayoutISC_NS5_IJNSA_ILi0EEESR_SR_EEEEENS5_IJNS4_10UnderscoreESU_SU_EEEEENS4_13SM90_TMA_LOADENS4_14ComposedLayoutINS4_7SwizzleILi3ELi4ELi3EEENS4_18smem_ptr_flag_bitsILi8EEENSQ_INS5_IJNSA_ILi8EEESG_EEENS5_IJSG_SB_EEEEEEEvNS4_8identityESX_NSY_INSZ_ILi2ELi4ELi3EEES12_NSQ_INS5_IJSF_S13_EEENS5_IJSB_SF_EEEEEEENS4_9Copy_AtomIJNS4_39AutoVectorizingCopyWithAssumedAlignmentILi128EEEaEEES18_EENS_8epilogue10collective6detail29Sm90TmaWarpSpecializedAdapterINS1K_15DefaultEpilogueIaSI_SI_NS1J_6thread17LinearCombinationIaLi1EiiLNS1O_9ScaleType4KindE0ELNS_15FloatRoundStyleE2EaEENS1_15EpilogueDefaultEEEEEvvEEEEvNT_6ParamsE:
[----:B------:R-:W0:Y:S01]  /*0000*/  LDC R1, c[0x0][0x28] ;  /* 0x00000a00ff017b82 */ /* 0x000e220000000800 */
[----:B------:R-:W1:Y:S01]  /*0010*/  S2R R0, SR_TID.X ;  /* 0x0000000000007919 */ /* 0x000e620000002100 */
[----:B------:R-:W-:Y:S01]  /*0020*/  ELECT P0, URZ, PT ;  /* 0x00000000003f782f */ /* 0x000fe20003800000 */
[----:B------:R-:W-:Y:S01]  /*0030*/  BSSY B0, `(.L_x_0) ;  /* 0x0000014000007945 */ /* 0x000fe20003800000 */
[----:B-1----:R-:W-:-:S05]  /*0040*/  SHF.R.U32.HI R2, RZ, 0x5, R0 ;  /* 0x00000005ff027819 */ /* 0x002fca0000011600 */
[----:B------:R-:W1:Y:S02]  /*0050*/  SHFL.IDX PT, R3, R2, RZ, 0x1f ;  /* 0x00001fff02037589 */ /* 0x000e6400000e0000 */
[----:B-1----:R-:W-:Y:S02]  /*0060*/  R2UR UR4, R3 ;  /* 0x00000000030472ca */ /* 0x002fe400000e0000 */
[----:B------:R-:W-:-:S05]  /*0070*/  SHF.R.U32.HI R3, RZ, 0x7, R0 ;  /* 0x00000007ff037819 */ /* 0x000fca0000011600 */
[----:B------:R1:W2:Y:S06]  /*0080*/  SHFL.IDX PT, R4, R3, RZ, 0x1f ;  /* 0x00001fff03047589 */ /* 0x0002ac00000e0000 */
[----:B------:R-:W-:Y:S02]  /*0090*/  USHF.R.S32.HI UR5, URZ, 0x1f, UR4 ;  /* 0x0000001f3f057899 */ /* 0x000fe40008011404 */
[----:B------:R-:W-:Y:S02]  /*00a0*/  ISETP.NE.OR P0, PT, RZ, UR4, !P0 ;  /* 0x00000004ff007c0c */ /* 0x000fe4000c705670 */
[----:B------:R-:W-:-:S04]  /*00b0*/  ULEA.HI UR5, UR5, UR4, URZ, 0x2 ;  /* 0x0000000405057291 */ /* 0x000fc8000f8f103f */
[----:B------:R-:W-:-:S04]  /*00c0*/  ULOP3.LUT UR5, UR5, 0xfffffffc, URZ, 0xc0, !UPT ;  /* 0xfffffffc05057892 */ /* 0x000fc8000f8ec03f */
[----:B------:R-:W-:-:S03]  /*00d0*/  UIADD3 UR4, UR4, -UR5, URZ ;  /* 0x8000000504047290 */ /* 0x000fc6000fffe03f */
[----:B01----:R-:W-:Y:S09]  /*00e0*/  @P0 BRA `(.L_x_1) ;  /* 0x0000000000200947 */ /* 0x003ff20003800000 */
[----:B------:R-:W-:Y:S02]  /*00f0*/  ULDC.64 UR6, c[0x0][0x198] ;  /* 0x0000660000067ab9 */ /* 0x000fe40000000a00 */
[----:B------:R-:W-:Y:S02]  /*0100*/  UIADD3 UR8, UP0, UR6, 0xf0, URZ ;  /* 0x000000f006087890 */ /* 0x000fe4000ff1e03f */
[----:B------:R-:W-:Y:S02]  /*0110*/  UIADD3 UR6, UP1, UR6, 0x1f0, URZ ;  /* 0x000001f006067890 */ /* 0x000fe4000ff3e03f */
[----:B------:R-:W-:Y:S02]  /*0120*/  UIADD3.X UR9, URZ, UR7, URZ, UP0, !UPT ;  /* 0x000000073f097290 */ /* 0x000fe400087fe43f */
[----:B------:R-:W-:-:S07]  /*0130*/  UIADD3.X UR7, URZ, UR7, URZ, UP1, !UPT ;  /* 0x000000073f077290 */ /* 0x000fce0008ffe43f */
[----:B------:R0:W-:Y:S02]  /*0140*/  UTMACCTL.PF [UR8] ;  /* 0x00000000080079b9 */ /* 0x0001e40008040000 */
[----:B------:R0:W-:Y:S02]  /*0150*/  UTMACCTL.PF [UR6] ;  /* 0x00000000060079b9 */ /* 0x0001e40008040000 */
[----:B0-----:R-:W-:Y:S01]  /*0160*/  NOP ;  /* 0x0000000000007918 */ /* 0x001fe20000000000 */
.L_x_1:
[----:B------:R-:W-:Y:S05]  /*0170*/  BSYNC B0 ;  /* 0x0000000000007941 */ /* 0x000fea0003800000 */
.L_x_0:
[----:B------:R-:W0:Y:S01]  /*0180*/  SHFL.IDX PT, R5, R2, RZ, 0x1f ;  /* 0x00001fff02057589 */ /* 0x000e2200000e0000 */
[----:B--2---:R-:W-:Y:S01]  /*0190*/  R2UR UR13, R4 ;  /* 0x00000000040d72ca */ /* 0x004fe200000e0000 */
[----:B------:R-:W-:-:S04]  /*01a0*/  UISETP.NE.AND UP0, UPT, UR4, 0x3, UPT ;  /* 0x000000030400788c */ /* 0x000fc8000bf05270 */
[----:B------:R-:W-:-:S08]  /*01b0*/  UISETP.EQ.OR UP0, UPT, UR4, URZ, !UP0 ;  /* 0x0000003f0400728c */ /* 0x000fd0000c702670 */
[----:B------:R-:W-:Y:S02]  /*01c0*/  UIADD3 UR12, UR13, -0x1, URZ ;  /* 0xffffffff0d0c7890 */ /* 0x000fe4000fffe03f */
[----:B------:R-:W-:Y:S02]  /*01d0*/  UISETP.EQ.AND UP0, UPT, UR13, URZ, UP0 ;  /* 0x0000003f0d00728c */ /* 0x000fe40008702270 */
[----:B------:R-:W-:Y:S02]  /*01e0*/  UISETP.GE.U32.AND UP1, UPT, UR12, 0x2, UPT ;  /* 0x000000020c00788c */ /* 0x000fe4000bf26070 */
[----:B------:R-:W-:Y:S01]  /*01f0*/  USEL UR42, URZ, 0x1, !UP0 ;  /* 0x000000013f2a7887 */ /* 0x000fe2000c000000 */
[----:B0-----:R-:W-:-:S03]  /*0200*/  ISETP.NE.AND P0, PT, R5, RZ, PT ;  /* 0x000000ff0500720c */ /* 0x001fc60003f05270 */
[----:B------:R-:W-:-:S10]  /*0210*/  USEL UR42, UR42, 0x2, UP1 ;  /* 0x000000022a2a7887 */ /* 0x000fd40008800000 */
[----:B------:R-:W-:Y:S05]  /*0220*/  @P0 BRA `(.L_x_2) ;  /* 0x0000000000b40947 */ /* 0x000fea0003800000 */
[----:B------:R-:W-:Y:S01]  /*0230*/  ELECT P0, URZ, PT ;  /* 0x00000000003f782f */ /* 0x000fe20003800000 */
[----:B------:R-:W-:-:S12]  /*0240*/  BSSY B0, `(.L_x_2) ;  /* 0x000002b000007945 */ /* 0x000fd80003800000 */
[----:B------:R-:W-:Y:S05]  /*0250*/  @!P0 BRA `(.L_x_3) ;  /* 0x0000000000a48947 */ /* 0x000fea0003800000 */
[----:B------:R-:W0:Y:S01]  /*0260*/  S2UR UR6, SR_CgaCtaId ;  /* 0x00000000000679c3 */ /* 0x000e220000008800 */
[----:B------:R-:W-:Y:S01]  /*0270*/  UMOV UR5, 0x400 ;  /* 0x0000040000057882 */ /* 0x000fe20000000000 */
[----:B------:R-:W-:Y:S01]  /*0280*/  UMOV UR7, 0x1 ;  /* 0x0000000100077882 */ /* 0x000fe20000000000 */
[----:B------:R-:W-:Y:S02]  /*0290*/  UMOV UR8, 0x80 ;  /* 0x0000008000087882 */ /* 0x000fe40000000000 */
[----:B------:R-:W-:-:S04]  /*02a0*/  UIADD3 UR8, -UR8, 0x100000, URZ ;  /* 0x0010000008087890 */ /* 0x000fc8000fffe13f */
[----:B------:R-:W-:Y:S02]  /*02b0*/  USHF.L.U32 UR9, UR8, 0xb, URZ ;  /* 0x0000000b08097899 */ /* 0x000fe4000800063f */
[----:B------:R-:W-:Y:S02]  /*02c0*/  USHF.L.U32 UR8, UR8, 0x1, URZ ;  /* 0x0000000108087899 */ /* 0x000fe4000800063f */
[----:B0-----:R-:W-:Y:S02]  /*02d0*/  ULEA UR5, UR6, UR5, 0x18 ;  /* 0x0000000506057291 */ /* 0x001fe4000f8ec03f */
[----:B------:R-:W-:-:S04]  /*02e0*/  UIADD3 UR6, -UR7, 0x100000, URZ ;  /* 0x0010000007067890 */ /* 0x000fc8000fffe13f */
[----:B------:R-:W-:Y:S02]  /*02f0*/  USHF.L.U32 UR7, UR6, 0xb, URZ ;  /* 0x0000000b06077899 */ /* 0x000fe4000800063f */
[----:B------:R-:W-:Y:S01]  /*0300*/  USHF.L.U32 UR6, UR6, 0x1, URZ ;  /* 0x0000000106067899 */ /* 0x000fe2000800063f */
[----:B------:R-:W0:Y:S11]  /*0310*/  FENCE.VIEW.ASYNC.S ;  /* 0x00000000000073c6 */ /* 0x000e360000000000 */
[----:B0-----:R0:W1:Y:S01]  /*0320*/  SYNCS.EXCH.64 URZ, [UR5], UR6 ;  /* 0x00000006053f75b2 */ /* 0x0010620008000100 */
[----:B------:R0:W2:Y:S01]  /*0330*/  SYNCS.EXCH.64 URZ, [UR5+0x70], UR8 ;  /* 0x00007008053f75b2 */ /* 0x0000a20008000100 */
[----:B------:R0:W3:Y:S01]  /*0340*/  SYNCS.EXCH.64 URZ, [UR5+0x8], UR6 ;  /* 0x00000806053f75b2 */ /* 0x0000e20008000100 */
[----:B------:R0:W4:Y:S01]  /*0350*/  SYNCS.EXCH.64 URZ, [UR5+0x78], UR8 ;  /* 0x00007808053f75b2 */ /* 0x0001220008000100 */
[----:B------:R0:W0:Y:S01]  /*0360*/  SYNCS.EXCH.64 URZ, [UR5+0x10], UR6 ;  /* 0x00001006053f75b2 */ /* 0x0000220008000100 */
        /* <DEDUP_REMOVED lines=23> */
[----:B-1234-:R-:W-:Y:S01]  /*04e0*/  NOP ;  /* 0x0000000000007918 */ /* 0x01efe20000000000 */
.L_x_3:
[----:B0-----:R-:W-:Y:S05]  /*04f0*/  BSYNC B0 ;  /* 0x0000000000007941 */ /* 0x001fea0003800000 */
.L_x_2:
[----:B------:R-:W0:Y:S01]  /*0500*/  SHFL.IDX PT, R5, R2, RZ, 0x1f ;  /* 0x00001fff02057589 */ /* 0x000e2200000e0000 */
[----:B------:R-:W-:Y:S01]  /*0510*/  ELECT P0, URZ, PT ;  /* 0x00000000003f782f */ /* 0x000fe20003800000 */
[----:B------:R-:W-:Y:S01]  /*0520*/  NOP ;  /* 0x0000000000007918 */ /* 0x000fe20000000000 */
[----:B------:R-:W-:Y:S01]  /*0530*/  ELECT P1, URZ, PT ;  /* 0x00000000003f782f */ /* 0x000fe20003820000 */
[----:B------:R-:W1:Y:S01]  /*0540*/  SHFL.IDX PT, R4, R2, RZ, 0x1f ;  /* 0x00001fff02047589 */ /* 0x000e6200000e0000 */
[----:B------:R-:W-:Y:S01]  /*0550*/  UMOV UR6, 0x20 ;  /* 0x0000002000067882 */ /* 0x000fe20000000000 */
[----:B------:R-:W-:Y:S01]  /*0560*/  UMOV UR9, 0x80 ;  /* 0x0000008000097882 */ /* 0x000fe20000000000 */
[----:B------:R-:W-:Y:S01]  /*0570*/  NOP ;  /* 0x0000000000007918 */ /* 0x000fe20000000000 */
[----:B------:R2:W3:Y:S01]  /*0580*/  SHFL.IDX PT, R12, R3, RZ, 0x1f ;  /* 0x00001fff030c7589 */ /* 0x0004e200000e0000 */
[----:B------:R-:W-:Y:S01]  /*0590*/  ULDC.64 UR36, c[0x0][0x208] ;  /* 0x0000820000247ab9 */ /* 0x000fe20000000a00 */
[----:B--2---:R-:W-:-:S04]  /*05a0*/  SHF.R.S32.HI R3, RZ, 0x1f, R0 ;  /* 0x0000001fff037819 */ /* 0x004fc80000011400 */
[----:B------:R-:W-:Y:S02]  /*05b0*/  LEA.HI R3, R3, R0, RZ, 0x7 ;  /* 0x0000000003037211 */ /* 0x000fe400078f38ff */
[----:B0-----:R-:W-:Y:S02]  /*05c0*/  ISETP.NE.OR P0, PT, R5, RZ, !P0 ;  /* 0x000000ff0500720c */ /* 0x001fe40004705670 */
[----:B------:R-:W-:Y:S02]  /*05d0*/  LOP3.LUT R3, R3, 0xffffff80, RZ, 0xc0, !PT ;  /* 0xffffff8003037812 */ /* 0x000fe400078ec0ff */
[----:B-1----:R-:W-:-:S03]  /*05e0*/  ISETP.NE.OR P1, PT, R4, RZ, !P1 ;  /* 0x000000ff0400720c */ /* 0x002fc60004f25670 */
[----:B------:R-:W-:-:S06]  /*05f0*/  IMAD.IADD R23, R0, 0x1, -R3 ;  /* 0x0000000100177824 */ /* 0x000fcc00078e0a03 */
[----:B------:R-:W-:-:S04]  /*0600*/  VOTEU.ALL UP0, P0 ;  /* 0x00000000003f7886 */ /* 0x000fc80000000000 */
[----:B------:R-:W-:Y:S01]  /*0610*/  VOTEU.ALL UP1, P1 ;  /* 0x00000000003f7886 */ /* 0x000fe20000820000 */
[----:B------:R-:W0:Y:S01]  /*0620*/  @!UP0 S2UR UR8, SR_CgaCtaId ;  /* 0x00000000000889c3 */ /* 0x000e220000008800 */
[----:B------:R-:W-:Y:S01]  /*0630*/  @!UP0 UMOV UR5, 0x400 ;  /* 0x0000040000058882 */ /* 0x000fe20000000000 */
[----:B------:R-:W-:-:S04]  /*0640*/  @!UP0 UIADD3 UR6, -UR6, 0x100000, URZ ;  /* 0x0010000006068890 */ /* 0x000fc8000fffe13f */
[----:B------:R-:W-:Y:S02]  /*0650*/  @!UP0 USHF.L.U32 UR7, UR6, 0xb, URZ ;  /* 0x0000000b06078899 */ /* 0x000fe4000800063f */
[----:B------:R-:W-:Y:S01]  /*0660*/  @!UP0 USHF.L.U32 UR6, UR6, 0x1, URZ ;  /* 0x0000000106068899 */ /* 0x000fe2000800063f */
[----:B------:R-:W-:Y:S01]  /*0670*/  @!UP1 UMOV UR10, 0x400 ;  /* 0x00000400000a9882 */ /* 0x000fe20000000000 */
[----:B------:R-:W-:Y:S01]  /*0680*/  VOTEU.ALL UP2, P1 ;  /* 0x00000000003f7886 */ /* 0x000fe20000840000 */
[----:B------:R-:W-:Y:S01]  /*0690*/  VOTEU.ALL UP3, P1 ;  /* 0x00000000003f7886 */ /* 0x000fe20000860000 */
[----:B------:R-:W-:Y:S01]  /*06a0*/  VOTEU.ALL UP4, P1 ;  /* 0x00000000003f7886 */ /* 0x000fe20000880000 */
[----:B------:R-:W1:Y:S01]  /*06b0*/  @!UP1 S2UR UR11, SR_CgaCtaId ;  /* 0x00000000000b99c3 */ /* 0x000e620000008800 */
[----:B------:R-:W-:Y:S01]  /*06c0*/  VOTEU.ALL UP5, P1 ;  /* 0x00000000003f7886 */ /* 0x000fe200008a0000 */
[----:B------:R-:W-:Y:S01]  /*06d0*/  ISETP.NE.AND P1, PT, RZ, UR13, PT ;  /* 0x0000000dff007c0c */ /* 0x000fe2000bf25270 */
[----:B0-----:R-:W-:-:S02]  /*06e0*/  @!UP0 ULEA UR5, UR8, UR5, 0x18 ;  /* 0x0000000508058291 */ /* 0x001fc4000f8ec03f */
[----:B------:R-:W-:-:S04]  /*06f0*/  @!UP1 UIADD3 UR8, -UR9, 0x100000, URZ ;  /* 0x0010000009089890 */ /* 0x000fc8000fffe13f */
[----:B------:R-:W-:Y:S02]  /*0700*/  @!UP1 USHF.L.U32 UR9, UR8, 0xb, URZ ;  /* 0x0000000b08099899 */ /* 0x000fe4000800063f */
[----:B------:R-:W-:Y:S01]  /*0710*/  @!UP1 USHF.L.U32 UR8, UR8, 0x1, URZ ;  /* 0x0000000108089899 */ /* 0x000fe2000800063f */
[----:B------:R-:W-:Y:S01]  /*0720*/  VOTEU.ALL UP0, P0 ;  /* 0x00000000003f7886 */ /* 0x000fe20000000000 */
[----:B-1----:R-:W-:Y:S01]  /*0730*/  @!UP1 ULEA UR10, UR11, UR10, 0x18 ;  /* 0x0000000a0b0a9291 */ /* 0x002fe2000f8ec03f */
[----:B------:R-:W-:Y:S01]  /*0740*/  VOTEU.ALL UP1, P0 ;  /* 0x00000000003f7886 */ /* 0x000fe20000020000 */
[----:B------:R-:W0:Y:S02]  /*0750*/  FENCE.VIEW.ASYNC.S ;  /* 0x00000000000073c6 */ /* 0x000e240000000000 */
[----:B0-----:R-:W0:Y:S02]  /*0760*/  @!UP0 SYNCS.EXCH.64 URZ, [UR5+0x110], UR6 ;  /* 0x00011006053f85b2 */ /* 0x001e240008000100 */
[----:B------:R1:W0:Y:S01]  /*0770*/  @!UP1 SYNCS.EXCH.64 URZ, [UR5+0x118], UR6 ;  /* 0x00011806053f95b2 */ /* 0x0002220008000100 */
[----:B------:R-:W-:Y:S01]  /*0780*/  NOP ;  /* 0x0000000000007918 */ /* 0x000fe20000000000 */
[----:B-1----:R-:W-:-:S02]  /*0790*/  ULDC.64 UR6, c[0x0][0x598] ;  /* 0x0001660000067ab9 */ /* 0x002fc40000000a00 */
[----:B------:R-:W-:Y:S02]  /*07a0*/  ISETP.NE.U32.AND P0, PT, RZ, UR6, PT ;  /* 0x00000006ff007c0c */ /* 0x000fe4000bf05070 */
[----:B------:R1:W0:Y:S02]  /*07b0*/  @!UP2 SYNCS.EXCH.64 URZ, [UR10+0xf0], UR8 ;  /* 0x0000f0080a3fa5b2 */ /* 0x0002240008000100 */
[----:B------:R-:W-:Y:S01]  /*07c0*/  ISETP.NE.AND.EX P0, PT, RZ, UR7, PT, P0 ;  /* 0x00000007ff007c0c */ /* 0x000fe2000bf05300 */
[----:B------:R1:W0:Y:S01]  /*07d0*/  @!UP3 SYNCS.EXCH.64 URZ, [UR10+0xf8], UR8 ;  /* 0x0000f8080a3fb5b2 */ /* 0x0002220008000100 */
[----:B------:R1:W0:Y:S01]  /*07e0*/  @!UP4 SYNCS.EXCH.64 URZ, [UR10+0x100], UR8 ;  /* 0x000100080a3fc5b2 */ /* 0x0002220008000100 */
[----:B------:R1:W0:Y:S01]  /*07f0*/  @!UP5 SYNCS.EXCH.64 URZ, [UR10+0x108], UR8 ;  /* 0x000108080a3fd5b2 */ /* 0x0002220008000100 */
[----:B------:R-:W-:Y:S01]  /*0800*/  NOP ;  /* 0x0000000000007918 */ /* 0x000fe20000000000 */
[----:B0-----:R-:W-:Y:S08]  /*0810*/  BAR.SYNC.DEFER_BLOCKING 0x0 ;  /* 0x0000000000007b1d */ /* 0x001ff00000010000 */
[----:B-1-3--:R-:W-:Y:S05]  /*0820*/  @!P0 BRA `(.L_x_4) ;  /* 0x00000000001c8947 */ /* 0x00afea0003800000 */
[----:B------:R-:W0:Y:S02]  /*0830*/  LDC.64 R2, c[0x0][0x598] ;  /* 0x00016600ff027b82 */ /* 0x000e240000000a00 */
[----:B0-----:R-:W2:Y:S02]  /*0840*/  LDG.E.64 R2, desc[UR36][R2.64] ;  /* 0x0000002402027981 */ /* 0x001ea4000c1e1b00 */
[----:B--2---:R-:W-:-:S04]  /*0850*/  ISETP.NE.U32.AND P0, PT, R2, RZ, PT ;  /* 0x000000ff0200720c */ /* 0x004fc80003f05070 */
[----:B------:R-:W-:-:S13]  /*0860*/  ISETP.NE.AND.EX P0, PT, R3, RZ, PT, P0 ;  /* 0x000000ff0300720c */ /* 0x000fda0003f05300 */
[----:B------:R-:W-:Y:S05]  /*0870*/  @!P0 BRA `(.L_x_4) ;  /* 0x0000000000088947 */ /* 0x000fea0003800000 */
[----:B------:R1:W5:Y:S01]  /*0880*/  LD.E R56, desc[UR36][R2.64] ;  /* 0x0000002402387980 */ /* 0x000362000c101900 */
[----:B------:R-:W-:Y:S05]  /*0890*/  BRA `(.L_x_5) ;  /* 0x0000000000247947 */ /* 0x000fea0003800000 */
.L_x_4:
[----:B------:R-:W-:Y:S02]  /*08a0*/  ULDC.64 UR6, c[0x0][0x588] ;  /* 0x0001620000067ab9 */ /* 0x000fe40000000a00 */
[----:B------:R-:W-:-:S04]  /*08b0*/  ISETP.NE.U32.AND P0, PT, RZ, UR6, PT ;  /* 0x00000006ff007c0c */ /* 0x000fc8000bf05070 */
[----:B------:R-:W-:-:S13]  /*08c0*/  ISETP.NE.AND.EX P0, PT, RZ, UR7, PT, P0 ;  /* 0x00000007ff007c0c */ /* 0x000fda000bf05300 */
[----:B------:R-:W-:Y:S05]  /*08d0*/  @!P0 BRA `(.L_x_6) ;  /* 0x00000000000c8947 */ /* 0x000fea0003800000 */
[----:B------:R-:W0:Y:S02]  /*08e0*/  LDC.64 R56, c[0x0][0x588] ;  /* 0x00016200ff387b82 */ /* 0x000e240000000a00 */
[----:B0-----:R0:W5:Y:S01]  /*08f0*/  LDG.E R56, desc[UR36][R56.64] ;  /* 0x0000002438387981 */ /* 0x001162000c1e1900 */
[----:B------:R-:W-:Y:S05]  /*0900*/  BRA `(.L_x_5) ;  /* 0x0000000000087947 */ /* 0x000fea0003800000 */
.L_x_6:
[----:B------:R-:W-:Y:S02]  /*0910*/  ULDC UR5, c[0x0][0x580] ;  /* 0x0001600000057ab9 */ /* 0x000fe40000000800 */
[----:B------:R-:W-:-:S07]  /*0920*/  IMAD.U32 R56, RZ, RZ, UR5 ;  /* 0x00000005ff387e24 */ /* 0x000fce000f8e00ff */
.L_x_5:
[----:B------:R-:W-:Y:S02]  /*0930*/  ULDC.64 UR6, c[0x0][0x5a0] ;  /* 0x0001680000067ab9 */ /* 0x000fe40000000a00 */
[----:B------:R-:W-:-:S04]  /*0940*/  ISETP.NE.U32.AND P0, PT, RZ, UR6, PT ;  /* 0x00000006ff007c0c */ /* 0x000fc8000bf05070 */
[----:B------:R-:W-:-:S13]  /*0950*/  ISETP.NE.AND.EX P0, PT, RZ, UR7, PT, P0 ;  /* 0x00000007ff007c0c */ /* 0x000fda000bf05300 */
[----:B------:R-:W-:Y:S05]  /*0960*/  @!P0 BRA `(.L_x_7) ;  /* 0x00000000001c8947 */ /* 0x000fea0003800000 */
[----:B-1----:R-:W1:Y:S02]  /*0970*/  LDC.64 R2, c[0x0][0x5a0] ;  /* 0x00016800ff027b82 */ /* 0x002e640000000a00 */
[----:B-1----:R-:W2:Y:S02]  /*0980*/  LDG.E.64 R2, desc[UR36][R2.64] ;  /* 0x0000002402027981 */ /* 0x002ea4000c1e1b00 */
[----:B--2---:R-:W-:-:S04]  /*0990*/  ISETP.NE.U32.AND P0, PT, R2, RZ, PT ;  /* 0x000000ff0200720c */ /* 0x004fc80003f05070 */
[----:B------:R-:W-:-:S13]  /*09a0*/  ISETP.NE.AND.EX P0, PT, R3, RZ, PT, P0 ;  /* 0x000000ff0300720c */ /* 0x000fda0003f05300 */
[----:B------:R-:W-:Y:S05]  /*09b0*/  @!P0 BRA `(.L_x_7) ;  /* 0x0000000000088947 */ /* 0x000fea0003800000 */
[----:B0-----:R2:W5:Y:S01]  /*09c0*/  LD.E R57, desc[UR36][R2.64] ;  /* 0x0000002402397980 */ /* 0x001562000c101900 */
[----:B------:R-:W-:Y:S05]  /*09d0*/  BRA `(.L_x_8) ;  /* 0x0000000000247947 */ /* 0x000fea0003800000 */
.L_x_7:
[----:B------:R-:W-:Y:S02]  /*09e0*/  ULDC.64 UR6, c[0x0][0x590] ;  /* 0x0001640000067ab9 */ /* 0x000fe40000000a00 */
[----:B------:R-:W-:-:S04]  /*09f0*/  ISETP.NE.U32.AND P0, PT, RZ, UR6, PT ;  /* 0x00000006ff007c0c */ /* 0x000fc8000bf05070 */
[----:B------:R-:W-:-:S13]  /*0a00*/  ISETP.NE.AND.EX P0, PT, RZ, UR7, PT, P0 ;  /* 0x00000007ff007c0c */ /* 0x000fda000bf05300 */
[----:B------:R-:W-:Y:S05]  /*0a10*/  @!P0 BRA `(.L_x_9) ;  /* 0x00000000000c8947 */ /* 0x000fea0003800000 */
[----:B-1----:R-:W0:Y:S02]  /*0a20*/  LDC.64 R2, c[0x0][0x590] ;  /* 0x00016400ff027b82 */ /* 0x002e240000000a00 */
[----:B0-----:R0:W5:Y:S01]  /*0a30*/  LDG.E R57, desc[UR36][R2.64] ;  /* 0x0000002402397981 */ /* 0x001162000c1e1900 */
[----:B------:R-:W-:Y:S05]  /*0a40*/  BRA `(.L_x_8) ;  /* 0x0000000000087947 */ /* 0x000fea0003800000 */
.L_x_9:
[----:B------:R-:W-:Y:S02]  /*0a50*/  ULDC UR5, c[0x0][0x584] ;  /* 0x0001610000057ab9 */ /* 0x000fe40000000800 */
[----:B0-----:R-:W-:-:S07]  /*0a60*/  IMAD.U32 R57, RZ, RZ, UR5 ;  /* 0x00000005ff397e24 */ /* 0x001fce000f8e00ff */
.L_x_8:
[----:B012---:R-:W0:Y:S01]  /*0a70*/  LDC R2, c[0x0][0x65c] ;  /* 0x00019700ff027b82 */ /* 0x007e220000000800 */
[----:B------:R-:W1:Y:S01]  /*0a80*/  S2R R13, SR_CTAID.Y ;  /* 0x00000000000d7919 */ /* 0x000e620000002600 */
[----:B------:R-:W-:Y:S01]  /*0a90*/  UISETP.NE.AND UP0, UPT, UR13, 0x2, UPT ;  /* 0x000000020d00788c */ /* 0x000fe2000bf05270 */
[----:B------:R-:W-:Y:S01]  /*0aa0*/  IMAD.MOV.U32 R5, RZ, RZ, RZ ;  /* 0x000000ffff057224 */ /* 0x000fe200078e00ff */
[----:B------:R-:W-:Y:S01]  /*0ab0*/  ULDC UR5, c[0x0][0x28c] ;  /* 0x0000a30000057ab9 */ /* 0x000fe20000000800 */
[----:B------:R-:W2:Y:S01]  /*0ac0*/  S2R R4, SR_CTAID.X ;  /* 0x0000000000047919 */ /* 0x000ea20000002500 */
[----:B------:R-:W-:Y:S02]  /*0ad0*/  UIADD3 UR5, UR5, 0x7f, URZ ;  /* 0x0000007f05057890 */ /* 0x000fe4000fffe03f */
[----:B------:R-:W-:Y:S01]  /*0ae0*/  PLOP3.LUT P0, PT, PT, PT, UP0, 0x80, 0x0 ;  /* 0x000000000000781c */ /* 0x000fe20003f0f008 */
[----:B------:R-:W-:Y:S01]  /*0af0*/  UMOV UR41, URZ ;  /* 0x0000003f00297c82 */ /* 0x000fe20008000000 */
[----:B------:R-:W-:Y:S01]  /*0b00*/  USHF.R.S32.HI UR8, URZ, 0x1f, UR5 ;  /* 0x0000001f3f087899 */ /* 0x000fe20008011405 */
[----:B------:R-:W-:Y:S01]  /*0b10*/  UMOV UR40, URZ ;  /* 0x0000003f00287c82 */ /* 0x000fe20008000000 */
[----:B------:R-:W-:-:S02]  /*0b20*/  ULDC.64 UR10, c[0x0][0x650] ;  /* 0x00019400000a7ab9 */ /* 0x000fc40000000a00 */
[----:B------:R-:W-:-:S04]  /*0b30*/  ULEA.HI UR8, UR8, UR5, URZ, 0x7 ;  /* 0x0000000508087291 */ /* 0x000fc8000f8f383f */
[----:B------:R-:W-:Y:S01]  /*0b40*/  USHF.R.S32.HI UR43, URZ, 0x7, UR8 ;  /* 0x000000073f2b7899 */ /* 0x000fe20008011408 */
[----:B0-----:R-:W-:-:S04]  /*0b50*/  ISETP.NE.AND P2, PT, R2, 0x1, PT ;  /* 0x000000010200780c */ /* 0x001fc80003f45270 */
[----:B------:R-:W-:-:S09]  /*0b60*/  P2R R3, PR, RZ, 0x4 ;  /* 0x00000004ff037803 */ /* 0x000fd20000000000 */
[----:B------:R-:W2:Y:S01]  /*0b70*/  @P2 LDC R17, c[0x0][0x10] ;  /* 0x00000400ff112b82 */ /* 0x000ea20000000800 */
[----:B-1----:R-:W-:Y:S02]  /*0b80*/  @P2 IMAD.MOV.U32 R6, RZ, RZ, R13 ;  /* 0x000000ffff062224 */ /* 0x002fe400078e000d */
[----:B------:R-:W-:-:S05]  /*0b90*/  @P2 IMAD.MOV.U32 R7, RZ, RZ, RZ ;  /* 0x000000ffff072224 */ /* 0x000fca00078e00ff */
[----:B------:R-:W0:Y:S01]  /*0ba0*/  @!P2 LDC R3, c[0x0][0xc] ;  /* 0x00000300ff03ab82 */ /* 0x000e220000000800 */
[----:B------:R-:W-:Y:S01]  /*0bb0*/  ULDC UR6, c[0x0][0xc] ;  /* 0x0000030000067ab9 */ /* 0x000fe20000000800 */
[----:B------:R-:W-:Y:S01]  /*0bc0*/  ULDC UR7, c[0x0][0x10] ;  /* 0x0000040000077ab9 */ /* 0x000fe20000000800 */
[----:B------:R-:W-:Y:S01]  /*0bd0*/  ULDC UR5, c[0x0][0x14] ;  /* 0x0000050000057ab9 */ /* 0x000fe20000000800 */
[----:B------:R-:W-:-:S04]  /*0be0*/  UIMAD.WIDE.U32 UR6, UR6, UR7, URZ ;  /* 0x00000007060672a5 */ /* 0x000fc8000f8e003f */
[----:B------:R-:W-:Y:S02]  /*0bf0*/  UIMAD.WIDE.U32 UR38, UR6, UR5, URZ ;  /* 0x00000005062672a5 */ /* 0x000fe4000f8e003f */
[----:B------:R-:W-:-:S04]  /*0c00*/  UIMAD UR44, UR7, UR5, URZ ;  /* 0x00000005072c72a4 */ /* 0x000fc8000f8e023f */
[----:B------:R-:W-:Y:S01]  /*0c10*/  UIADD3 UR44, UR39, UR44, URZ ;  /* 0x0000002c272c7290 */ /* 0x000fe2000fffe03f */
[----:B--2---:R-:W-:-:S04]  /*0c20*/  @P2 IMAD.WIDE.U32 R16, R4, R17, R6 ;  /* 0x0000001104102225 */ /* 0x004fc800078e0006 */
[----:B0-----:R-:W-:-:S04]  /*0c30*/  @!P2 IMAD.WIDE.U32 R6, R3, R13, R4 ;  /* 0x0000000d0306a225 */ /* 0x001fc800078e0004 */
[----:B------:R-:W-:Y:S02]  /*0c40*/  @P2 IMAD.MOV.U32 R3, RZ, RZ, RZ ;  /* 0x000000ffff032224 */ /* 0x000fe400078e00ff */
[----:B------:R-:W-:Y:S02]  /*0c50*/  @!P2 IMAD.MOV.U32 R16, RZ, RZ, R6 ;  /* 0x000000ffff10a224 */ /* 0x000fe400078e0006 */
[----:B------:R-:W-:Y:S02]  /*0c60*/  @P2 IMAD.IADD R17, R17, 0x1, R3 ;  /* 0x0000000111112824 */ /* 0x000fe400078e0203 */
[----:B------:R-:W-:Y:S01]  /*0c70*/  @!P2 IMAD.MOV.U32 R17, RZ, RZ, R7 ;  /* 0x000000ffff11a224 */ /* 0x000fe200078e0007 */
[----:B------:R-:W-:Y:S06]  /*0c80*/  @P0 BRA `(.L_x_10) ;  /* 0x0000000000240947 */ /* 0x000fec0003800000 */
[----:B------:R-:W-:Y:S01]  /*0c90*/  USHF.R.U32.HI UR6, URZ, 0x1, UR43 ;  /* 0x000000013f067899 */ /* 0x000fe2000801162b */
[----:B------:R-:W-:Y:S01]  /*0ca0*/  IADD3 R16, P0, R16, UR38, RZ ;  /* 0x0000002610107c10 */ /* 0x000fe2000ff1e0ff */
[----:B------:R-:W-:Y:S02]  /*0cb0*/  UISETP.GE.U32.AND UP0, UPT, UR43, 0xe, UPT ;  /* 0x0000000e2b00788c */ /* 0x000fe4000bf06070 */
[----:B------:R-:W-:Y:S01]  /*0cc0*/  UIMAD.WIDE.U32 UR6, UR6, -0x6db6db6d, URZ ;  /* 0x92492493060678a5 */ /* 0x000fe2000f8e003f */
[----:B------:R-:W-:Y:S01]  /*0cd0*/  IADD3.X R17, R17, UR44, RZ, P0, !PT ;  /* 0x0000002c11117c10 */ /* 0x000fe200087fe4ff */
[----:B------:R-:W-:Y:S02]  /*0ce0*/  UMOV UR40, URZ ;  /* 0x0000003f00287c82 */ /* 0x000fe40008000000 */
[----:B------:R-:W-:-:S04]  /*0cf0*/  USHF.R.U32.HI UR6, URZ, 0x2, UR7 ;  /* 0x000000023f067899 */ /* 0x000fc80008011607 */
[----:B------:R-:W-:Y:S02]  /*0d00*/  UIMAD UR41, UR6, -0xe, UR43 ;  /* 0xfffffff2062978a4 */ /* 0x000fe4000f8e022b */
[----:B------:R-:W-:-:S12]  /*0d10*/  @UP0 ULOP3.LUT UR40, UR6, 0x1, URZ, 0xc0, !UPT ;  /* 0x0000000106280892 */ /* 0x000fd8000f8ec03f */
.L_x_10:
[----:B------:R-:W-:Y:S01]  /*0d20*/  ISETP.GE.U32.AND P0, PT, R16, UR10, PT ;  /* 0x0000000a10007c0c */ /* 0x000fe2000bf06070 */
[----:B------:R-:W-:Y:S01]  /*0d30*/  IMAD.MOV.U32 R22, RZ, RZ, -0x1 ;  /* 0xffffffffff167424 */ /* 0x000fe200078e00ff */
[----:B------:R-:W-:Y:S01]  /*0d40*/  PRMT R3, RZ, 0x7610, R3 ;  /* 0x00007610ff037816 */ /* 0x000fe20000000003 */
[----:B------:R-:W-:Y:S01]  /*0d50*/  IMAD.MOV.U32 R19, RZ, RZ, -0x1 ;  /* 0xffffffffff137424 */ /* 0x000fe200078e00ff */
[----:B------:R-:W-:Y:S01]  /*0d60*/  ISETP.GE.U32.AND.EX P0, PT, R17, UR11, PT, P0 ;  /* 0x0000000b11007c0c */ /* 0x000fe2000bf06100 */
[----:B------:R-:W-:-:S12]  /*0d70*/  IMAD.MOV.U32 R18, RZ, RZ, -0x1 ;  /* 0xffffffffff127424 */ /* 0x000fd800078e00ff */
[----:B------:R-:W-:Y:S05]  /*0d80*/  @P0 BRA `(.L_x_11) ;  /* 0x0000000400580947 */ /* 0x000fea0003800000 */
[----:B------:R-:W0:Y:S01]  /*0d90*/  LDC.64 R18, c[0x0][0x628] ;  /* 0x00018a00ff127b82 */ /* 0x000e220000000a00 */
[----:B------:R-:W-:Y:S02]  /*0da0*/  IMAD.MOV.U32 R6, RZ, RZ, R16 ;  /* 0x000000ffff067224 */ /* 0x000fe400078e0010 */
[----:B------:R-:W-:-:S05]  /*0db0*/  IMAD.MOV.U32 R7, RZ, RZ, R17 ;  /* 0x000000ffff077224 */ /* 0x000fca00078e0011 */
[----:B------:R-:W1:Y:S08]  /*0dc0*/  LDC R14, c[0x0][0x630] ;  /* 0x00018c00ff0e7b82 */ /* 0x000e700000000800 */
[----:B------:R-:W2:Y:S01]  /*0dd0*/  LDC.64 R20, c[0x0][0x620] ;  /* 0x00018800ff147b82 */ /* 0x000ea20000000a00 */
[----:B0-----:R-:W-:-:S04]  /*0de0*/  ISETP.NE.U32.AND P0, PT, R18, RZ, PT ;  /* 0x000000ff1200720c */ /* 0x001fc80003f05070 */
[----:B------:R-:W-:-:S13]  /*0df0*/  ISETP.NE.AND.EX P0, PT, R19, RZ, PT, P0 ;  /* 0x000000ff1300720c */ /* 0x000fda0003f05300 */
[----:B-12---:R-:W-:Y:S05]  /*0e00*/  @!P0 BRA `(.L_x_12) ;  /* 0x0000000000288947 */ /* 0x006fea0003800000 */
[----:B------:R-:W0:Y:S02]  /*0e10*/  LDC R3, c[0x0][0x634] ;  /* 0x00018d00ff037b82 */ /* 0x000e240000000800 */
[----:B0-----:R-:W-:-:S05]  /*0e20*/  IADD3 R3, P0, R16, R3, RZ ;  /* 0x0000000310037210 */ /* 0x001fca0007f1e0ff */
[----:B------:R-:W-:-:S04]  /*0e30*/  IMAD.X R15, RZ, RZ, R17, P0 ;  /* 0x000000ffff0f7224 */ /* 0x000fc800000e0611 */
[----:B------:R-:W-:-:S04]  /*0e40*/  IMAD.WIDE.U32 R6, R15, R18, RZ ;  /* 0x000000120f067225 */ /* 0x000fc800078e00ff */
[----:B------:R-:W-:-:S04]  /*0e50*/  IMAD.WIDE.U32 R8, P0, R3, R19, R6 ;  /* 0x0000001303087225 */ /* 0x000fc80007800006 */
[----:B------:R-:W-:-:S04]  /*0e60*/  IMAD.WIDE.U32 R6, R3, R18, RZ ;  /* 0x0000001203067225 */ /* 0x000fc800078e00ff */
[----:B------:R-:W-:Y:S01]  /*0e70*/  IMAD.X R11, RZ, RZ, RZ, P0 ;  /* 0x000000ffff0b7224 */ /* 0x000fe200000e06ff */
[----:B------:R-:W-:Y:S01]  /*0e80*/  IADD3 RZ, P0, R7, R8, RZ ;  /* 0x0000000807ff7210 */ /* 0x000fe20007f1e0ff */
[----:B------:R-:W-:-:S04]  /*0e90*/  IMAD.MOV.U32 R10, RZ, RZ, R9 ;  /* 0x000000ffff0a7224 */ /* 0x000fc800078e0009 */
[----:B------:R-:W-:-:S08]  /*0ea0*/  IMAD.WIDE.U32.X R6, R15, R19, R10, P0 ;  /* 0x000000130f067225 */ /* 0x000fd000000e040a */
.L_x_12:
[-CC-:B------:R-:W-:Y:S01]  /*0eb0*/  SHF.R.U64 R28, R6, R14.reuse, R7.reuse ;  /* 0x0000000e061c7219 */ /* 0x180fe20000001207 */
[----:B------:R-:W0:Y:S01]  /*0ec0*/  LDC R10, c[0x0][0x618] ;  /* 0x00018600ff0a7b82 */ /* 0x000e220000000800 */
[----:B------:R-:W-:Y:S01]  /*0ed0*/  SHF.R.U32.HI R5, RZ, R14, R7 ;  /* 0x0000000eff057219 */ /* 0x000fe20000011607 */
[----:B------:R-:W-:Y:S01]  /*0ee0*/  ULDC UR5, c[0x0][0x150] ;  /* 0x0000540000057ab9 */ /* 0x000fe20000000800 */
[----:B------:R-:W-:Y:S02]  /*0ef0*/  IADD3 R9, P0, RZ, -R28, RZ ;  /* 0x8000001cff097210 */ /* 0x000fe40007f1e0ff */
[----:B------:R-:W-:-:S03]  /*0f00*/  I2FP.F32.U32 R3, R4 ;  /* 0x0000000400037245 */ /* 0x000fc60000201000 */
[----:B------:R-:W1:Y:S01]  /*0f10*/  LDC.64 R24, c[0x0][0x640] ;  /* 0x00019000ff187b82 */ /* 0x000e620000000a00 */
[----:B------:R-:W-:Y:S02]  /*0f20*/  IMAD.X R11, RZ, RZ, ~R5, P0 ;  /* 0x000000ffff0b7224 */ /* 0x000fe400000e0e05 */
[----:B------:R-:W-:Y:S01]  /*0f30*/  FMUL R3, R3, UR5 ;  /* 0x0000000503037c20 */ /* 0x000fe20008400000 */
[----:B------:R-:W-:Y:S01]  /*0f40*/  IMAD.WIDE.U32 R6, R9, R20, R16 ;  /* 0x0000001409067225 */ /* 0x000fe200078e0010 */
[----:B------:R-:W-:-:S03]  /*0f50*/  ULDC UR5, c[0x0][0x154] ;  /* 0x0000550000057ab9 */ /* 0x000fc60000000800 */
[----:B------:R-:W-:Y:S01]  /*0f60*/  IMAD R8, R11, R20, RZ ;  /* 0x000000140b087224 */ /* 0x000fe200078e02ff */
[----:B------:R-:W2:Y:S01]  /*0f70*/  LDC R5, c[0x0][0x144] ;  /* 0x00005100ff057b82 */ /* 0x000ea20000000800 */
[----:B------:R-:W3:Y:S02]  /*0f80*/  F2I.U32.TRUNC.NTZ R3, R3 ;  /* 0x0000000300037305 */ /* 0x000ee4000020f000 */
[----:B------:R-:W-:-:S04]  /*0f90*/  IMAD R9, R9, R21, R8 ;  /* 0x0000001509097224 */ /* 0x000fc800078e0208 */
[----:B------:R-:W-:Y:S01]  /*0fa0*/  IMAD.IADD R7, R7, 0x1, R9 ;  /* 0x0000000107077824 */ /* 0x000fe200078e0209 */
[----:B------:R-:W4:Y:S01]  /*0fb0*/  LDC R14, c[0x0][0x608] ;  /* 0x00018200ff0e7b82 */ /* 0x000f220000000800 */
[----:B------:R-:W-:-:S03]  /*0fc0*/  IMAD.MOV.U32 R9, RZ, RZ, -0x1 ;  /* 0xffffffffff097424 */ /* 0x000fc600078e00ff */
[-C--:B0-----:R-:W-:Y:S02]  /*0fd0*/  SHF.R.U64 R20, R6, R10.reuse, R7 ;  /* 0x0000000a06147219 */ /* 0x081fe40000001207 */
[----:B------:R-:W-:Y:S02]  /*0fe0*/  I2FP.F32.U32 R6, R13 ;  /* 0x0000000d00067245 */ /* 0x000fe40000201000 */
[----:B------:R-:W0:Y:S01]  /*0ff0*/  LDC R22, c[0x0][0x658] ;  /* 0x00019600ff167b82 */ /* 0x000e220000000800 */
[----:B-1----:R-:W-:Y:S01]  /*1000*/  ISETP.NE.U32.AND P0, PT, R24, RZ, PT ;  /* 0x000000ff1800720c */ /* 0x002fe20003f05070 */
[----:B---3--:R-:W-:Y:S01]  /*1010*/  IMAD.MOV R8, RZ, RZ, -R3 ;  /* 0x000000ffff087224 */ /* 0x008fe200078e0a03 */
[----:B------:R-:W-:Y:S01]  /*1020*/  SHF.R.U32.HI R7, RZ, R10, R7 ;  /* 0x0000000aff077219 */ /* 0x000fe20000011607 */
[----:B------:R-:W-:Y:S01]  /*1030*/  FMUL R6, R6, UR5 ;  /* 0x0000000506067c20 */ /* 0x000fe20008400000 */
[----:B------:R-:W-:-:S03]  /*1040*/  ISETP.NE.AND.EX P0, PT, R25, RZ, PT, P0 ;  /* 0x000000ff1900720c */ /* 0x000fc60003f05300 */
[----:B------:R-:W1:Y:S01]  /*1050*/  LDC R18, c[0x0][0x148] ;  /* 0x00005200ff127b82 */ /* 0x000e620000000800 */
[----:B--2---:R-:W-:-:S07]  /*1060*/  IMAD R3, R5, R8, R4 ;  /* 0x0000000805037224 */ /* 0x004fce00078e0204 */
[----:B------:R-:W2:Y:S01]  /*1070*/  LDC R19, c[0x0][0x600] ;  /* 0x00018000ff137b82 */ /* 0x000ea20000000800 */
[-CC-:B----4-:R-:W-:Y:S02]  /*1080*/  SHF.R.U64 R30, R20, R14.reuse, R7.reuse ;  /* 0x0000000e141e7219 */ /* 0x190fe40000001207 */
[----:B------:R-:W-:Y:S01]  /*1090*/  SHF.R.U32.HI R5, RZ, R14, R7 ;  /* 0x0000000eff057219 */ /* 0x000fe20000011607 */
[----:B------:R-:W-:Y:S01]  /*10a0*/  IMAD.MOV.U32 R7, RZ, RZ, 0x1 ;  /* 0x00000001ff077424 */ /* 0x000fe200078e00ff */
[----:B------:R3:W4:Y:S03]  /*10b0*/  F2I.U32.TRUNC.NTZ R14, R6 ;  /* 0x00000006000e7305 */ /* 0x000726000020f000 */
[----:B------:R-:W1:Y:S01]  /*10c0*/  LDC R21, c[0x0][0x648] ;  /* 0x00019200ff157b82 */ /* 0x000e620000000800 */
[-C--:B0-----:R-:W-:Y:S02]  /*10d0*/  SHF.L.U32 R4, R9, R22.reuse, RZ ;  /* 0x0000001609047219 */ /* 0x081fe400000006ff */
[----:B------:R-:W-:-:S02]  /*10e0*/  SHF.R.U64 R32, R30, R22, R5 ;  /* 0x000000161e207219 */ /* 0x000fc40000001205 */
[----:B------:R-:W-:Y:S02]  /*10f0*/  LOP3.LUT R11, RZ, R4, RZ, 0x33, !PT ;  /* 0x00000004ff0b7212 */ /* 0x000fe400078e33ff */
[-C--:B------:R-:W-:Y:S01]  /*1100*/  SHF.R.U32.HI R5, RZ, R22.reuse, R5 ;  /* 0x00000016ff057219 */ /* 0x080fe20000011605 */
[----:B------:R-:W0:Y:S01]  /*1110*/  LDC R27, c[0x0][0x638] ;  /* 0x00018e00ff1b7b82 */ /* 0x000e220000000800 */
[----:B------:R-:W-:Y:S01]  /*1120*/  SHF.L.U32 R10, R7, R22, RZ ;  /* 0x00000016070a7219 */ /* 0x000fe200000006ff */
[----:B------:R-:W-:-:S06]  /*1130*/  IMAD.MOV.U32 R4, RZ, RZ, R32 ;  /* 0x000000ffff047224 */ /* 0x000fcc00078e0020 */
[----:B------:R-:W0:Y:S01]  /*1140*/  LDC R26, c[0x0][0x610] ;  /* 0x00018400ff1a7b82 */ /* 0x000e220000000800 */
[----:B---34-:R-:W-:Y:S05]  /*1150*/  @!P0 BRA `(.L_x_13) ;  /* 0x0000000000288947 */ /* 0x018fea0003800000 */
[----:B------:R-:W3:Y:S02]  /*1160*/  LDC R9, c[0x0][0x64c] ;  /* 0x00019300ff097b82 */ /* 0x000ee40000000800 */
[----:B---3--:R-:W-:-:S05]  /*1170*/  IADD3 R9, P0, R32, R9, RZ ;  /* 0x0000000920097210 */ /* 0x008fca0007f1e0ff */
        /* <DEDUP_REMOVED lines=8> */
.L_x_13:
[----:B-1----:R-:W-:Y:S01]  /*1200*/  SHF.R.U64 R4, R4, R21, R5 ;  /* 0x0000001504047219 */ /* 0x002fe20000001205 */
[----:B--2---:R-:W-:Y:S01]  /*1210*/  VIADD R5, R19, 0xffffffff ;  /* 0xffffffff13057836 */ /* 0x004fe20000000000 */
[----:B------:R-:W-:Y:S01]  /*1220*/  LOP3.LUT R11, R30, R11, RZ, 0xc0, !PT ;  /* 0x0000000b1e0b7212 */ /* 0x000fe200078ec0ff */
[----:B------:R-:W-:Y:S02]  /*1230*/  IMAD.MOV R14, RZ, RZ, -R14 ;  /* 0x000000ffff0e7224 */ /* 0x000fe400078e0a0e */
[----:B------:R-:W-:Y:S01]  /*1240*/  IMAD.MOV R6, RZ, RZ, -R4 ;  /* 0x000000ffff067224 */ /* 0x000fe200078e0a04 */
[----:B------:R-:W-:Y:S01]  /*1250*/  LOP3.LUT R5, R20, R5, RZ, 0xc0, !PT ;  /* 0x0000000514057212 */ /* 0x000fe200078ec0ff */
[----:B------:R-:W-:Y:S02]  /*1260*/  IMAD R10, R10, R4, R11 ;  /* 0x000000040a0a7224 */ /* 0x000fe400078e020b */
[----:B------:R-:W-:Y:S02]  /*1270*/  @P2 IMAD R3, R18, R14, R13 ;  /* 0x0000000e12032224 */ /* 0x000fe400078e020d */
[----:B0-----:R-:W-:-:S02]  /*1280*/  IMAD R4, R6, R27, R32 ;  /* 0x0000001b06047224 */ /* 0x001fc400078e0220 */
[----:B------:R-:W-:Y:S02]  /*1290*/  IMAD R22, R10, R26, R3 ;  /* 0x0000001a0a167224 */ /* 0x000fe400078e0203 */
[----:B------:R-:W-:Y:S02]  /*12a0*/  IMAD R5, R4, R19, R5 ;  /* 0x0000001304057224 */ /* 0x000fe400078e0205 */
[----:B------:R-:W-:Y:S02]  /*12b0*/  IMAD.MOV.U32 R3, RZ, RZ, 0x1 ;  /* 0x00000001ff037424 */ /* 0x000fe400078e00ff */
[----:B------:R-:W-:Y:S01]  /*12c0*/  IMAD.MOV.U32 R18, RZ, RZ, R28 ;  /* 0x000000ffff127224 */ /* 0x000fe200078e001c */
[----:B------:R-:W-:Y:S02]  /*12d0*/  SEL R19, R5, R22, !P2 ;  /* 0x0000001605137207 */ /* 0x000fe40005000000 */
[----:B------:R-:W-:-:S07]  /*12e0*/  SEL R22, R22, R5, !P2 ;  /* 0x0000000516167207 */ /* 0x000fce0005000000 */
.L_x_11:
[----:B------:R-:W-:Y:S05]  /*12f0*/  @!P1 BRA `(.L_x_14) ;  /* 0x0000004c00689947 */ /* 0x000fea0003800000 */
[----:B------:R-:W-:-:S06]  /*1300*/  UISETP.GT.U32.AND UP0, UPT, UR12, 0x1, UPT ;  /* 0x000000010c00788c */ /* 0x000fcc000bf04070 */
[----:B------:R-:W-:-:S13]  /*1310*/  PLOP3.LUT P0, PT, PT, PT, UP0, 0x80, 0x0 ;  /* 0x000000000000781c */ /* 0x000fda0003f0f008 */
[----:B------:R-:W-:Y:S05]  /*1320*/  @P0 EXIT ;  /* 0x000000000000094d */ /* 0x000fea0003800000 */
.L_x_15:
[----:B------:R-:W-:-:S08]  /*1330*/  NOP ;  /* 0x0000000000007918 */ /* 0x000fd00000000000 */
[----:B------:R-:W0:Y:S02]  /*1340*/  USETMAXREG.TRY_ALLOC.CTAPOOL UP0, 0xe8 ;  /* 0x000000e8000079c8 */ /* 0x000e240008000600 */
[----:B0-----:R-:W-:-:S13]  /*1350*/  PLOP3.LUT P0, PT, PT, PT, UP0, 0x80, 0x0 ;  /* 0x000000000000781c */ /* 0x001fda0003f0f008 */
[----:B------:R-:W-:Y:S05]  /*1360*/  @!P0 BRA `(.L_x_15) ;  /* 0xfffffffc00f08947 */ /* 0x000fea000383ffff */
[----:B------:R-:W-:-:S13]  /*1370*/  LOP3.LUT P0, RZ, R3, 0xff, RZ, 0xc0, !PT ;  /* 0x000000ff03ff7812 */ /* 0x000fda000780c0ff */
[----:B------:R-:W-:Y:S05]  /*1380*/  @!P0 EXIT ;  /* 0x000000000000894d */ /* 0x000fea0003800000 */
[----:B------:R-:W-:Y:S01]  /*1390*/  SHF.R.S32.HI R0, RZ, 0x1f, R23 ;  /* 0x0000001fff007819 */ /* 0x000fe20000011417 */
[----:B------:R-:W-:Y:S01]  /*13a0*/  VIADD R12, R12, 0xffffffff ;  /* 0xffffffff0c0c7836 */ /* 0x000fe20000000000 */
[----:B------:R-:W0:Y:S01]  /*13b0*/  S2UR UR4, SR_CgaCtaId ;  /* 0x00000000000479c3 */ /* 0x000e220000008800 */
[----:B------:R-:W-:Y:S01]  /*13c0*/  UMOV UR46, 0x400 ;  /* 0x00000400002e7882 */ /* 0x000fe20000000000 */
[CC--:B------:R-:W-:Y:S01]  /*13d0*/  LEA.HI R3, R0.reuse, R23.reuse, RZ, 0x2 ;  /* 0x0000001700037211 */ /* 0x0c0fe200078f10ff */
[----:B------:R-:W-:Y:S01]  /*13e0*/  IMAD.MOV.U32 R64, RZ, RZ, 0x70 ;  /* 0x00000070ff407424 */ /* 0x000fe200078e00ff */
[----:B------:R-:W-:Y:S01]  /*13f0*/  LEA.HI R0, R0, R23, RZ, 0x5 ;  /* 0x0000001700007211 */ /* 0x000fe200078f28ff */
[----:B------:R-:W-:Y:S01]  /*1400*/  UIADD3 UR47, UR43, -0x1, URZ ;  /* 0xffffffff2b2f7890 */ /* 0x000fe2000fffe03f */
[----:B------:R-:W-:Y:S01]  /*1410*/  LOP3.LUT R60, R3, 0xfffffffc, RZ, 0xc0, !PT ;  /* 0xfffffffc033c7812 */ /* 0x000fe200078ec0ff */
[----:B------:R-:W-:Y:S01]  /*1420*/  USHF.L.U32 UR49, UR43, 0x1, URZ ;  /* 0x000000012b317899 */ /* 0x000fe2000800063f */
[----:B------:R-:W-:-:S02]  /*1430*/  SHF.R.S32.HI R58, RZ, 0x2, R3 ;  /* 0x00000002ff3a7819 */ /* 0x000fc40000011403 */
[----:B------:R-:W-:Y:S01]  /*1440*/  SHF.R.S32.HI R3, RZ, 0x1f, R3 ;  /* 0x0000001fff037819 */ /* 0x000fe20000011403 */
[----:B------:R-:W-:Y:S01]  /*1450*/  IMAD.IADD R60, R23, 0x1, -R60 ;  /* 0x00000001173c7824 */ /* 0x000fe200078e0a3c */
[----:B------:R-:W-:Y:S02]  /*1460*/  R2UR UR45, R12 ;  /* 0x000000000c2d72ca */ /* 0x000fe400000e0000 */
[----:B------:R-:W-:Y:S01]  /*1470*/  SHF.R.S32.HI R5, RZ, 0x5, R0 ;  /* 0x00000005ff057819 */ /* 0x000fe20000011400 */
[----:B------:R-:W-:Y:S01]  /*1480*/  IMAD.SHL.U32 R0, R60, 0x100, RZ ;  /* 0x000001003c007824 */ /* 0x000fe200078e00ff */
[----:B------:R-:W-:Y:S02]  /*1490*/  LEA.HI R3, R3, R58, RZ, 0x3 ;  /* 0x0000003a03037211 */ /* 0x000fe400078f18ff */
[C---:B------:R-:W-:Y:S01]  /*14a0*/  LOP3.LUT R4, R5.reuse, 0x1, RZ, 0xc0, !PT ;  /* 0x0000000105047812 */ /* 0x040fe200078ec0ff */
[----:B------:R-:W-:Y:S01]  /*14b0*/  IMAD.SHL.U32 R61, R5, 0x10, RZ ;  /* 0x00000010053d7824 */ /* 0x000fe200078e00ff */
[----:B------:R-:W-:-:S02]  /*14c0*/  LOP3.LUT R59, R3, 0xfffffff8, RZ, 0xc0, !PT ;  /* 0xfffffff8033b7812 */ /* 0x000fc400078ec0ff */
[----:B------:R-:W-:Y:S02]  /*14d0*/  LOP3.LUT R3, R0, 0x100, RZ, 0xc0, !PT ;  /* 0x0000010000037812 */ /* 0x000fe400078ec0ff */
[----:B------:R-:W-:Y:S01]  /*14e0*/  LEA.HI R0, R60, R60, RZ, 0x1 ;  /* 0x0000003c3c007211 */ /* 0x000fe200078f08ff */
[----:B------:R-:W-:Y:S01]  /*14f0*/  USHF.L.U32 UR45, UR45, 0x3, URZ ;  /* 0x000000032d2d7899 */ /* 0x000fe2000800063f */
[----:B------:R-:W-:Y:S01]  /*1500*/  ISETP.NE.U32.AND P0, PT, R4, 0x1, PT ;  /* 0x000000010400780c */ /* 0x000fe20003f05070 */
[----:B------:R-:W-:Y:S01]  /*1510*/  IMAD.IADD R58, R58, 0x1, -R59 ;  /* 0x000000013a3a7824 */ /* 0x000fe200078e0a3b */
[----:B------:R-:W-:Y:S01]  /*1520*/  SHF.R.U32.HI R4, RZ, 0x3, R3 ;  /* 0x00000003ff047819 */ /* 0x000fe20000011603 */
[----:B------:R-:W-:Y:S01]  /*1530*/  IMAD.SHL.U32 R0, R0, 0x100, RZ ;  /* 0x0000010000007824 */ /* 0x000fe200078e00ff */
[----:B------:R-:W-:Y:S01]  /*1540*/  LOP3.LUT R3, R3, 0x30, R61, 0xf8, !PT ;  /* 0x0000003003037812 */ /* 0x000fe200078ef83d */
[----:B------:R-:W-:Y:S01]  /*1550*/  IMAD.U32 R62, RZ, RZ, UR45 ;  /* 0x0000002dff3e7e24 */ /* 0x000fe2000f8e00ff */
[----:B0-----:R-:W-:Y:S01]  /*1560*/  ULEA UR46, UR4, UR46, 0x18 ;  /* 0x0000002e042e7291 */ /* 0x001fe2000f8ec03f */
[----:B------:R-:W-:-:S02]  /*1570*/  SHF.R.S32.HI R59, RZ, 0x1f, R58 ;  /* 0x0000001fff3b7819 */ /* 0x000fc4000001143a */
[----:B------:R-:W-:Y:S01]  /*1580*/  LOP3.LUT R4, R3, R4, RZ, 0x3c, !PT ;  /* 0x0000000403047212 */ /* 0x000fe200078e3cff */
[----:B------:R-:W-:Y:S01]  /*1590*/  ULDC UR4, c[0x0][0x284] ;  /* 0x0000a10000047ab9 */ /* 0x000fe20000000800 */
[----:B------:R-:W-:Y:S01]  /*15a0*/  LOP3.LUT R3, R0, 0xfffffe00, RZ, 0xc0, !PT ;  /* 0xfffffe0000037812 */ /* 0x000fe200078ec0ff */
[----:B------:R-:W-:Y:S01]  /*15b0*/  UIADD3 UR48, UR46, 0xf0, URZ ;  /* 0x000000f02e307890 */ /* 0x000fe2000fffe03f */
[----:B------:R-:W-:Y:S02]  /*15c0*/  ISETP.NE.AND P1, PT, R12, RZ, PT ;  /* 0x000000ff0c00720c */ /* 0x000fe40003f25270 */
[--C-:B------:R-:W-:Y:S01]  /*15d0*/  IADD3 R3, R4, R3, R58.reuse ;  /* 0x0000000304037210 */ /* 0x100fe20007ffe03a */
[----:B------:R-:W-:Y:S01]  /*15e0*/  UIADD3 UR50, UR45, UR48, URZ ;  /* 0x000000302d327290 */ /* 0x000fe2000fffe03f */
[----:B------:R-:W-:Y:S02]  /*15f0*/  LOP3.LUT R63, R62, 0x8, RZ, 0xc0, !PT ;  /* 0x000000083e3f7812 */ /* 0x000fe400078ec0ff */
[--C-:B------:R-:W-:Y:S01]  /*1600*/  IADD3 R61, -R61, UR4, -R58.reuse ;  /* 0x000000043d3d7c10 */ /* 0x100fe2000fffe93a */
[----:B------:R-:W-:Y:S01]  /*1610*/  IMAD.WIDE R58, R5, 0x10, R58 ;  /* 0x00000010053a7825 */ /* 0x000fe200078e023a */
[----:B------:R-:W-:-:S02]  /*1620*/  SEL R76, RZ, 0x1, P1 ;  /* 0x00000001ff4c7807 */ /* 0x000fc40000800000 */
[----:B------:R-:W-:Y:S01]  /*1630*/  LOP3.LUT R62, R62, 0x8, RZ, 0xc, !PT ;  /* 0x000000083e3e7812 */ /* 0x000fe200078e0cff */
[----:B------:R-:W-:Y:S01]  /*1640*/  VIADD R65, R3, 0x800 ;  /* 0x0000080003417836 */ /* 0x000fe20000000000 */
[----:B------:R-:W-:Y:S02]  /*1650*/  LOP3.LUT R63, R63, 0x18, RZ, 0x3c, !PT ;  /* 0x000000183f3f7812 */ /* 0x000fe400078e3cff */
[----:B------:R-:W-:-:S07]  /*1660*/  SEL R64, R64, 0x90, !P0 ;  /* 0x0000009040407807 */ /* 0x000fce0004000000 */
.L_x_114:
[----:B------:R-:W-:Y:S01]  /*1670*/  SHF.L.U32 R0, R76, 0x1f, RZ ;  /* 0x0000001f4c007819 */ /* 0x000fe200000006ff */
[----:B------:R-:W-:-:S04]  /*1680*/  IMAD.U32 R67, RZ, RZ, UR48 ;  /* 0x00000030ff437e24 */ /* 0x000fc8000f8e00ff */
[----:B0-----:R-:W0:Y:S02]  /*1690*/  SYNCS.PHASECHK.TRANS64.TRYWAIT P0, [R67+UR45], R0 ;  /* 0x00000000430075a7 */ /* 0x001e24000800016d */
[----:B01----:R-:W-:Y:S05]  /*16a0*/  @!P0 BRA `(.L_x_16) ;  /* 0x0000006000788947 */ /* 0x003fea0003800000 */
.L_x_148:
[----:B------:R-:W-:-:S04]  /*16b0*/  UIADD3 UR4, UR46, 0x800, URZ ;  /* 0x000008002e047890 */ /* 0x000fc8000fffe03f */
[----:B------:R-:W-:-:S06]  /*16c0*/  ULOP3.LUT UP0, URZ, UR4, 0x1bf, URZ, 0xc0, !UPT ;  /* 0x000001bf043f7892 */ /* 0x000fcc000f80c03f */
[----:B------:R-:W-:-:S13]  /*16d0*/  PLOP3.LUT P0, PT, PT, PT, UP0, 0x80, 0x0 ;  /* 0x000000000000781c */ /* 0x000fda0003f0f008 */
[----:B------:R-:W-:Y:S05]  /*16e0*/  @!P0 BRA `(.L_x_17) ;  /* 0x0000000000408947 */ /* 0x000fea0003800000 */
[----:B0-----:R-:W-:Y:S01]  /*16f0*/  MOV R0, 0x0 ;  /* 0x0000000000007802 */ /* 0x001fe20000000f00 */
[----:B------:R-:W-:Y:S01]  /*1700*/  ULDC.64 UR4, c[0x4][0x70] ;  /* 0x01001c0000047ab9 */ /* 0x000fe20000000a00 */
[----:B------:R-:W-:Y:S01]  /*1710*/  ULDC.64 UR6, c[0x4][0x8] ;  /* 0x0100020000067ab9 */ /* 0x000fe20000000a00 */
[----:B------:R-:W-:Y:S01]  /*1720*/  IMAD.U32 R4, RZ, RZ, UR4 ;  /* 0x00000004ff047e24 */ /* 0x000fe2000f8e00ff */
[----:B------:R0:W1:Y:S01]  /*1730*/  LDC.64 R14, c[0x4][R0] ;  /* 0x01000000000e7b82 */ /* 0x0000620000000a00 */
[----:B------:R-:W-:Y:S01]  /*1740*/  IMAD.U32 R5, RZ, RZ, UR5 ;  /* 0x00000005ff057e24 */ /* 0x000fe2000f8e00ff */
[----:B------:R-:W-:Y:S01]  /*1750*/  ULDC.64 UR4, c[0x4][0x78] ;  /* 0x01001e0000047ab9 */ /* 0x000fe20000000a00 */
[----:B------:R-:W-:Y:S02]  /*1760*/  IMAD.U32 R10, RZ, RZ, UR6 ;  /* 0x00000006ff0a7e24 */ /* 0x000fe4000f8e00ff */
[----:B------:R-:W-:Y:S02]  /*1770*/  IMAD.U32 R6, RZ, RZ, UR4 ;  /* 0x00000004ff067e24 */ /* 0x000fe4000f8e00ff */
[----:B------:R-:W-:-:S02]  /*1780*/  IMAD.U32 R7, RZ, RZ, UR5 ;  /* 0x00000005ff077e24 */ /* 0x000fc4000f8e00ff */
[----:B------:R-:W-:Y:S02]  /*1790*/  IMAD.U32 R11, RZ, RZ, UR7 ;  /* 0x00000007ff0b7e24 */ /* 0x000fe4000f8e00ff */
[----:B------:R-:W-:Y:S02]  /*17a0*/  IMAD.MOV.U32 R8, RZ, RZ, 0x70 ;  /* 0x00000070ff087424 */ /* 0x000fe400078e00ff */
[----:B------:R-:W-:Y:S02]  /*17b0*/  IMAD.MOV.U32 R12, RZ, RZ, 0x1 ;  /* 0x00000001ff0c7424 */ /* 0x000fe400078e00ff */
[----:B0-----:R-:W-:-:S07]  /*17c0*/  IMAD.MOV.U32 R13, RZ, RZ, RZ ;  /* 0x000000ffff0d7224 */ /* 0x001fce00078e00ff */
[----:B------:R-:W-:-:S07]  /*17d0*/  LEPC R20, `(.L_x_17) ;  /* 0x000000001014794e */ /* 0x000fce0000000000 */
[----:B-1---5:R-:W-:Y:S05]  /*17e0*/  CALL.ABS.NOINC R14 ;  /* 0x000000000e007343 */ /* 0x022fea0003c00000 */
.L_x_17:
[----:B------:R-:W-:-:S04]  /*17f0*/  IMAD.U32 R24, RZ, RZ, UR46 ;  /* 0x0000002eff187e24 */ /* 0x000fc8000f8e00ff */
[----:B------:R-:W-:-:S05]  /*1800*/  VIADD R24, R24, 0x1c800 ;  /* 0x0001c80018187836 */ /* 0x000fca0000000000 */
[----:B------:R-:W-:-:S13]  /*1810*/  LOP3.LUT P0, RZ, R24, 0x3ff, RZ, 0xc0, !PT ;  /* 0x000003ff18ff7812 */ /* 0x000fda000780c0ff */
[----:B------:R-:W-:Y:S05]  /*1820*/  @!P0 BRA `(.L_x_18) ;  /* 0x00000000007c8947 */ /* 0x000fea0003800000 */
[----:B------:R-:W-:Y:S01]  /*1830*/  MOV R23, 0x0 ;  /* 0x0000000000177802 */ /* 0x000fe20000000f00 */
[----:B------:R-:W-:Y:S01]  /*1840*/  ULDC.64 UR4, c[0x4][0x70] ;  /* 0x01001c0000047ab9 */ /* 0x000fe20000000a00 */
[----:B------:R-:W-:Y:S01]  /*1850*/  ULDC.64 UR6, c[0x4][0x78] ;  /* 0x01001e0000067ab9 */ /* 0x000fe20000000a00 */
[----:B------:R-:W-:Y:S01]  /*1860*/  IMAD.U32 R4, RZ, RZ, UR4 ;  /* 0x00000004ff047e24 */ /* 0x000fe2000f8e00ff */
[----:B------:R1:W2:Y:S01]  /*1870*/  LDC.64 R14, c[0x4][R23] ;  /* 0x01000000170e7b82 */ /* 0x0002a20000000a00 */
        /* <DEDUP_REMOVED lines=8> */
[----:B-1----:R-:W-:-:S07]  /*1900*/  IMAD.MOV.U32 R13, RZ, RZ, RZ ;  /* 0x000000ffff0d7224 */ /* 0x002fce00078e00ff */
[----:B------:R-:W-:-:S07]  /*1910*/  LEPC R20, `(.L_x_19) ;  /* 0x000000001014794e */ /* 0x000fce0000000000 */
[----:B0-2--5:R-:W-:Y:S05]  /*1920*/  CALL.ABS.NOINC R14 ;  /* 0x000000000e007343 */ /* 0x025fea0003c00000 */
.L_x_19:
[----:B------:R0:W1:Y:S01]  /*1930*/  LDC.64 R14, c[0x4][R23] ;  /* 0x01000000170e7b82 */ /* 0x0000620000000a00 */
[----:B------:R-:W-:Y:S01]  /*1940*/  ULDC.64 UR4, c[0x4][0x70] ;  /* 0x01001c0000047ab9 */ /* 0x000fe20000000a00 */
[----:B------:R-:W-:Y:S01]  /*1950*/  ULDC.64 UR6, c[0x4][0x10] ;  /* 0x0100040000067ab9 */ /* 0x000fe20000000a00 */
[----:B------:R-:W-:Y:S02]  /*1960*/  IMAD.U32 R4, RZ, RZ, UR4 ;  /* 0x00000004ff047e24 */ /* 0x000fe4000f8e00ff */
        /* <DEDUP_REMOVED lines=10> */
[----:B-1----:R-:W-:Y:S05]  /*1a10*/  CALL.ABS.NOINC R14 ;  /* 0x000000000e007343 */ /* 0x002fea0003c00000 */
.L_x_18:
[----:B------:R-:W-:-:S06]  /*1a20*/  ULOP3.LUT UR4, UR42, 0x1, URZ, 0xfc, !UPT ;  /* 0x000000012a047892 */ /* 0x000fcc000f8efc3f */
[----:B0-----:R-:W-:Y:S01]  /*1a30*/  IMAD.U32 R0, RZ, RZ, UR4 ;  /* 0x00000004ff007e24 */ /* 0x001fe2000f8e00ff */
[----:B------:R-:W-:-:S04]  /*1a40*/  UMOV UR4, 0xffffffff ;  /* 0xffffffff00047882 */ /* 0x000fc80000000000 */
[----:B------:R-:W-:Y:S01]  /*1a50*/  ISETP.NE.AND P0, PT, R0, 0x3, PT ;  /* 0x000000030000780c */ /* 0x000fe20003f05270 */
[----:B------:R-:W-:-:S12]  /*1a60*/  BRA.DIV UR4, `(.L_x_20) ;  /* 0x0000005e04a07947 */ /* 0x000fd8000b800000 */
.L_x_150:
[----:B------:R-:W-:Y:S05]  /*1a70*/  @!P0 BRA `(.L_x_21) ;  /* 0x0000000000048947 */ /* 0x000fea0003800000 */
[----:B------:R-:W-:Y:S01]  /*1a80*/  BPT.TRAP 0x1 ;  /* 0x000000040000795c */ /* 0x000fe20000300000 */
.L_x_21:
[----:B------:R-:W-:Y:S02]  /*1a90*/  IMAD.U32 R3, RZ, RZ, UR41 ;  /* 0x00000029ff037e24 */ /* 0x000fe4000f8e00ff */
[----:B------:R-:W-:-:S03]  /*1aa0*/  IMAD.U32 R0, RZ, RZ, UR40 ;  /* 0x00000028ff007e24 */ /* 0x000fc6000f8e00ff */
[----:B------:R-:W-:Y:S02]  /*1ab0*/  LEA R3, R3, UR46, 0x3 ;  /* 0x0000002e03037c11 */ /* 0x000fe4000f8e18ff */
[----:B------:R-:W-:-:S04]  /*1ac0*/  SHF.L.U32 R0, R0, 0x1f, RZ ;  /* 0x0000001f00007819 */ /* 0x000fc800000006ff */
[----:B------:R0:W1:Y:S01]  /*1ad0*/  SYNCS.PHASECHK.TRANS64.TRYWAIT P1, [R3+URZ], R0 ;  /* 0x00000000030075a7 */ /* 0x000062000802017f */
[----:B------:R-:W-:Y:S05]  /*1ae0*/  @!P0 BRA `(.L_x_22) ;  /* 0x0000000000048947 */ /* 0x000fea0003800000 */
[----:B------:R-:W-:Y:S01]  /*1af0*/  BPT.TRAP 0x1 ;  /* 0x000000040000795c */ /* 0x000fe20000300000 */
.L_x_22:
[----:B-1----:R-:W-:Y:S05]  /*1b00*/  @P1 BRA `(.L_x_23) ;  /* 0x0000000000081947 */ /* 0x002fea0003800000 */
[----:B------:R-:W1:Y:S02]  /*1b10*/  SYNCS.PHASECHK.TRANS64.TRYWAIT P1, [R3+URZ], R0 ;  /* 0x00000000030075a7 */ /* 0x000e64000802017f */
[----:B-1----:R-:W-:Y:S05]  /*1b20*/  @!P1 BRA `(.L_x_24) ;  /* 0x0000005c008c9947 */ /* 0x002fea0003800000 */
.L_x_23:
[----:B------:R-:W-:-:S04]  /*1b30*/  UIADD3 UR4, UR41, 0x1, URZ ;  /* 0x0000000129047890 */ /* 0x000fc8000fffe03f */
[----:B------:R-:W-:Y:S02]  /*1b40*/  UISETP.NE.AND UP0, UPT, UR4, 0xe, UPT ;  /* 0x0000000e0400788c */ /* 0x000fe4000bf05270 */
[----:B01----:R-:W-:Y:S02]  /*1b50*/  IMAD.U32 R0, RZ, RZ, UR4 ;  /* 0x00000004ff007e24 */ /* 0x003fe4000f8e00ff */
[----:B------:R-:W-:Y:S02]  /*1b60*/  USEL UR4, URZ, 0x1, UP0 ;  /* 0x000000013f047887 */ /* 0x000fe40008000000 */
[----:B------:R-:W-:Y:S02]  /*1b70*/  PLOP3.LUT P1, PT, PT, PT, UP0, 0x80, 0x0 ;  /* 0x000000000000781c */ /* 0x000fe40003f2f008 */
[----:B------:R-:W-:Y:S02]  /*1b80*/  ULOP3.LUT UR4, UR40, UR4, URZ, 0x3c, !UPT ;  /* 0x0000000428047292 */ /* 0x000fe4000f8e3c3f */
[----:B------:R-:W-:-:S04]  /*1b90*/  SEL R0, R0, RZ, P1 ;  /* 0x000000ff00007207 */ /* 0x000fc80000800000 */
[----:B------:R-:W-:Y:S01]  /*1ba0*/  IMAD.U32 R79, RZ, RZ, UR4 ;  /* 0x00000004ff4f7e24 */ /* 0x000fe2000f8e00ff */
[----:B------:R-:W-:Y:S06]  /*1bb0*/  @!P0 BRA `(.L_x_25) ;  /* 0x0000000000048947 */ /* 0x000fec0003800000 */
[----:B------:R-:W-:Y:S01]  /*1bc0*/  BPT.TRAP 0x1 ;  /* 0x000000040000795c */ /* 0x000fe20000300000 */
.L_x_25:
[----:B------:R-:W-:Y:S01]  /*1bd0*/  IMAD.U32 R4, RZ, RZ, UR41 ;  /* 0x00000029ff047e24 */ /* 0x000fe2000f8e00ff */
[----:B------:R-:W-:Y:S02]  /*1be0*/  LEA R3, R0, UR46, 0x3 ;  /* 0x0000002e00037c11 */ /* 0x000fe4000f8e18ff */
[----:B------:R-:W-:Y:S01]  /*1bf0*/  SHF.L.U32 R78, R79, 0x1f, RZ ;  /* 0x0000001f4f4e7819 */ /* 0x000fe200000006ff */
[----:B------:R-:W-:Y:S01]  /*1c00*/  IMAD R4, R4, 0x2000, R65 ;  /* 0x0000200004047824 */ /* 0x000fe200078e0241 */
[----:B------:R-:W-:Y:S02]  /*1c10*/  ISETP.NE.AND P2, PT, RZ, UR47, PT ;  /* 0x0000002fff007c0c */ /* 0x000fe4000bf45270 */
[----:B------:R0:W1:Y:S01]  /*1c20*/  SYNCS.PHASECHK.TRANS64.TRYWAIT P1, [R3+URZ], R78 ;  /* 0x0000004e030075a7 */ /* 0x000062000802017f */
[----:B------:R-:W-:Y:S01]  /*1c30*/  VIADD R5, R4, UR46 ;  /* 0x0000002e04057c36 */ /* 0x000fe20008000000 */
[----:B------:R0:W2:Y:S09]  /*1c40*/  LDS.U8 R6, [R4+UR46] ;  /* 0x0000002e04067984 */ /* 0x0000b20008000000 */
[----:B------:R-:W-:Y:S05]  /*1c50*/  WARPSYNC.ALL ;  /* 0x0000000000007948 */ /* 0x000fea0003800000 */
[----:B------:R-:W-:Y:S01]  /*1c60*/  IMAD.IADD R5, R64, 0x1, R5 ;  /* 0x0000000140057824 */ /* 0x000fe200078e0205 */
[----:B------:R-:W2:Y:S04]  /*1c70*/  LDS.U8 R7, [R4+UR46+0x40] ;  /* 0x0000402e04077984 */ /* 0x000ea80008000000 */
[----:B------:R-:W-:Y:S04]  /*1c80*/  LDS.U8 R8, [R4+UR46+0x8] ;  /* 0x0000082e04087984 */ /* 0x000fe80008000000 */
[----:B------:R-:W3:Y:S04]  /*1c90*/  LDS.U8 R13, [R4+UR46+0x48] ;  /* 0x0000482e040d7984 */ /* 0x000ee80008000000 */
[----:B------:R-:W-:Y:S04]  /*1ca0*/  LDS.U8 R10, [R4+UR46+0x400] ;  /* 0x0004002e040a7984 */ /* 0x000fe80008000000 */
[----:B------:R-:W4:Y:S04]  /*1cb0*/  LDS.U8 R21, [R4+UR46+0x440] ;  /* 0x0004402e04157984 */ /* 0x000f280008000000 */
[----:B------:R-:W-:Y:S04]  /*1cc0*/  LDS.U8 R12, [R4+UR46+0x408] ;  /* 0x0004082e040c7984 */ /* 0x000fe80008000000 */
[----:B------:R-:W0:Y:S04]  /*1cd0*/  LDS.U8 R27, [R4+UR46+0x448] ;  /* 0x0004482e041b7984 */ /* 0x000e280008000000 */
[----:B------:R-:W-:Y:S04]  /*1ce0*/  LDS.U8 R14, [R4+UR46+0x800] ;  /* 0x0008002e040e7984 */ /* 0x000fe80008000000 */
[----:B------:R-:W1:Y:S04]  /*1cf0*/  LDS.U8 R31, [R4+UR46+0x840] ;  /* 0x0008402e041f7984 */ /* 0x000e680008000000 */
[----:B------:R-:W-:Y:S04]  /*1d00*/  LDS.U8 R20, [R4+UR46+0x808] ;  /* 0x0008082e04147984 */ /* 0x000fe80008000000 */
[----:B------:R-:W1:Y:S01]  /*1d10*/  LDS.U8 R37, [R4+UR46+0x848] ;  /* 0x0008482e04257984 */ /* 0x000e620008000000 */
[----:B--2---:R-:W-:-:S03]  /*1d20*/  PRMT R6, R7, 0x7604, R6 ;  /* 0x0000760407067816 */ /* 0x004fc60000000006 */
[----:B------:R-:W-:Y:S04]  /*1d30*/  LDS.U8 R26, [R4+UR46+0xc00] ;  /* 0x000c002e041a7984 */ /* 0x000fe80008000000 */
[----:B------:R-:W2:Y:S01]  /*1d40*/  LDS.U8 R41, [R4+UR46+0xc40] ;  /* 0x000c402e04297984 */ /* 0x000ea20008000000 */
[----:B---3--:R-:W-:-:S03]  /*1d50*/  PRMT R8, R13, 0x7604, R8 ;  /* 0x000076040d087816 */ /* 0x008fc60000000008 */
[----:B------:R-:W-:Y:S04]  /*1d60*/  LDS.U8 R28, [R4+UR46+0xc08] ;  /* 0x000c082e041c7984 */ /* 0x000fe80008000000 */
[----:B------:R-:W3:Y:S01]  /*1d70*/  LDS.U8 R47, [R4+UR46+0xc48] ;  /* 0x000c482e042f7984 */ /* 0x000ee20008000000 */
[----:B----4-:R-:W-:-:S03]  /*1d80*/  PRMT R10, R21, 0x7604, R10 ;  /* 0x00007604150a7816 */ /* 0x010fc6000000000a */
[----:B------:R-:W4:Y:S04]  /*1d90*/  LDS.U8 R9, [R5] ;  /* 0x0000000005097984 */ /* 0x000f280000000000 */
[----:B------:R-:W4:Y:S01]  /*1da0*/  LDS.U8 R15, [R5+0x8] ;  /* 0x00000800050f7984 */ /* 0x000f220000000000 */
[----:B0-----:R-:W-:-:S03]  /*1db0*/  PRMT R12, R27, 0x7604, R12 ;  /* 0x000076041b0c7816 */ /* 0x001fc6000000000c */
[----:B------:R-:W0:Y:S04]  /*1dc0*/  LDS.U8 R23, [R5+0x400] ;  /* 0x0004000005177984 */ /* 0x000e280000000000 */
[----:B------:R-:W0:Y:S01]  /*1dd0*/  LDS.U8 R29, [R5+0x408] ;  /* 0x00040800051d7984 */ /* 0x000e220000000000 */
[----:B-1----:R-:W-:-:S03]  /*1de0*/  PRMT R14, R31, 0x7604, R14 ;  /* 0x000076041f0e7816 */ /* 0x002fc6000000000e */
[----:B------:R-:W1:Y:S04]  /*1df0*/  LDS.U8 R33, [R5+0x800] ;  /* 0x0008000005217984 */ /* 0x000e680000000000 */
[----:B------:R-:W1:Y:S01]  /*1e00*/  LDS.U8 R39, [R5+0x808] ;  /* 0x0008080005277984 */ /* 0x000e620000000000 */
[----:B------:R-:W-:-:S03]  /*1e10*/  PRMT R20, R37, 0x7604, R20 ;  /* 0x0000760425147816 */ /* 0x000fc60000000014 */
[----:B------:R-:W1:Y:S04]  /*1e20*/  LDS.U8 R43, [R5+0xc00] ;  /* 0x000c0000052b7984 */ /* 0x000e680000000000 */
[----:B------:R-:W1:Y:S01]  /*1e30*/  LDS.U8 R49, [R5+0xc08] ;  /* 0x000c080005317984 */ /* 0x000e620000000000 */
[----:B--2---:R-:W-:-:S03]  /*1e40*/  PRMT R26, R41, 0x7604, R26 ;  /* 0x00007604291a7816 */ /* 0x004fc6000000001a */
[----:B------:R-:W2:Y:S04]  /*1e50*/  LDS.U8 R11, [R5+0x40] ;  /* 0x00004000050b7984 */ /* 0x000ea80000000000 */
[----:B------:R-:W2:Y:S01]  /*1e60*/  LDS.U8 R73, [R5+0x48] ;  /* 0x0000480005497984 */ /* 0x000ea20000000000 */
[----:B---3--:R-:W-:-:S03]  /*1e70*/  PRMT R28, R47, 0x7604, R28 ;  /* 0x000076042f1c7816 */ /* 0x008fc6000000001c */
[----:B------:R-:W3:Y:S01]  /*1e80*/  LDS.U8 R25, [R5+0x440] ;  /* 0x0004400005197984 */ /* 0x000ee20000000000 */
[----:B----4-:R-:W-:-:S03]  /*1e90*/  PRMT R6, R9, 0x7054, R6 ;  /* 0x0000705409067816 */ /* 0x010fc60000000006 */
[----:B------:R-:W4:Y:S01]  /*1ea0*/  LDS.U8 R75, [R5+0x448] ;  /* 0x00044800054b7984 */ /* 0x000f220000000000 */
[----:B------:R-:W-:-:S03]  /*1eb0*/  PRMT R8, R15, 0x7054, R8 ;  /* 0x000070540f087816 */ /* 0x000fc60000000008 */
[----:B------:R-:W4:Y:S01]  /*1ec0*/  LDS.U8 R35, [R5+0x840] ;  /* 0x0008400005237984 */ /* 0x000f220000000000 */
[----:B0-----:R-:W-:-:S03]  /*1ed0*/  PRMT R10, R23, 0x7054, R10 ;  /* 0x00007054170a7816 */ /* 0x001fc6000000000a */
[----:B------:R-:W0:Y:S01]  /*1ee0*/  LDS.U8 R69, [R5+0x848] ;  /* 0x0008480005457984 */ /* 0x000e220000000000 */
[----:B------:R-:W-:-:S03]  /*1ef0*/  PRMT R12, R29, 0x7054, R12 ;  /* 0x000070541d0c7816 */ /* 0x000fc6000000000c */
[----:B------:R-:W0:Y:S01]  /*1f00*/  LDS.U8 R45, [R5+0xc40] ;  /* 0x000c4000052d7984 */ /* 0x000e220000000000 */
[----:B-1----:R-:W-:-:S03]  /*1f10*/  PRMT R14, R33, 0x7054, R14 ;  /* 0x00007054210e7816 */ /* 0x002fc6000000000e */
[----:B------:R-:W1:Y:S01]  /*1f20*/  LDS.U8 R71, [R5+0xc48] ;  /* 0x000c480005477984 */ /* 0x000e620000000000 */
[----:B------:R-:W-:Y:S02]  /*1f30*/  PRMT R20, R39, 0x7054, R20 ;  /* 0x0000705427147816 */ /* 0x000fe40000000014 */
[----:B------:R-:W-:Y:S02]  /*1f40*/  PRMT R26, R43, 0x7054, R26 ;  /* 0x000070542b1a7816 */ /* 0x000fe4000000001a */
[----:B------:R-:W-:Y:S02]  /*1f50*/  PRMT R28, R49, 0x7054, R28 ;  /* 0x00007054311c7816 */ /* 0x000fe4000000001c */
[----:B--2---:R-:W-:Y:S02]  /*1f60*/  PRMT R72, R11, 0x654, R6 ;  /* 0x000006540b487816 */ /* 0x004fe40000000006 */
[----:B------:R-:W-:Y:S02]  /*1f70*/  PRMT R73, R73, 0x654, R8 ;  /* 0x0000065449497816 */ /* 0x000fe40000000008 */
[----:B---3--:R-:W-:-:S02]  /*1f80*/  PRMT R74, R25, 0x654, R10 ;  /* 0x00000654194a7816 */ /* 0x008fc4000000000a */
[----:B----4-:R-:W-:Y:S02]  /*1f90*/  PRMT R75, R75, 0x654, R12 ;  /* 0x000006544b4b7816 */ /* 0x010fe4000000000c */
[----:B------:R-:W-:Y:S02]  /*1fa0*/  PRMT R68, R35, 0x654, R14 ;  /* 0x0000065423447816 */ /* 0x000fe4000000000e */
[----:B0-----:R-:W-:Y:S02]  /*1fb0*/  PRMT R69, R69, 0x654, R20 ;  /* 0x0000065445457816 */ /* 0x001fe40000000014 */
[----:B------:R-:W-:Y:S02]  /*1fc0*/  PRMT R70, R45, 0x654, R26 ;  /* 0x000006542d467816 */ /* 0x000fe4000000001a */
[----:B-1----:R-:W-:Y:S02]  /*1fd0*/  PRMT R71, R71, 0x654, R28 ;  /* 0x0000065447477816 */ /* 0x002fe4000000001c */
[----:B------:R-:W-:Y:S01]  /*1fe0*/  R2UR UR4, R24 ;  /* 0x00000000180472ca */ /* 0x000fe200000e0000 */
[----:B------:R-:W-:Y:S01]  /*1ff0*/  UMOV UR7, 0x40000040 ;  /* 0x4000004000077882 */ /* 0x000fe20000000000 */
[----:B------:R-:W-:-:S11]  /*2000*/  WARPGROUP.ARRIVE ;  /* 0x00000000000079c5 */ /* 0x000fd60000000000 */
[----:B------:R-:W-:-:S04]  /*2010*/  USHF.R.U32.HI UR4, URZ, 0x4, UR4 ;  /* 0x000000043f047899 */ /* 0x000fc80008011604 */
[----:B------:R-:W-:-:S04]  /*2020*/  ULOP3.LUT UR4, UR4, 0x3fff, URZ, 0xc0, !UPT ;  /* 0x00003fff04047892 */ /* 0x000fc8000f8ec03f */
[----:B------:R-:W-:-:S04]  /*2030*/  ULOP3.LUT UR8, UR4, 0x10000, URZ, 0xfc, !UPT ;  /* 0x0001000004087892 */ /* 0x000fc8000f8efc3f */
[----:B------:R-:W-:-:S07]  /*2040*/  ULEA UR4, UR41, UR8, 0x9 ;  /* 0x0000000829047291 */ /* 0x000fce000f8e483f */
[----:B------:R-:W-:Y:S02]  /*2050*/  UMOV UR6, UR4 ;  /* 0x0000000400067c82 */ /* 0x000fe40008000000 */
[----:B------:R-:W-:Y:S01]  /*2060*/  IGMMA.64x64x32.S8.S8 R24, R72, gdesc[UR4], RZ, !UPT, gsb0 ;  /* 0x01e0000448187df1 */ /* 0x000fe2000c0410ff */
[----:B------:R-:W-:Y:S01]  /*2070*/  UIADD3 UR6, UR4, 0x2, URZ ;  /* 0x0000000204067890 */ /* 0x000fe2000fffe03f */
[----:B------:R-:W-:Y:S01]  /*2080*/  UMOV UR7, 0x40000040 ;  /* 0x4000004000077882 */ /* 0x000fe20000000000 */
[----:B------:R-:W-:Y:S02]  /*2090*/  WARPGROUP.DEPBAR.LE gsb0, 0x0 ;  /* 0x00008000000079c5 */ /* 0x000fe40000010000 */
[----:B------:R-:W-:-:S06]  /*20a0*/  WARPGROUP.ARRIVE ;  /* 0x00000000000079c5 */ /* 0x000fcc0000000000 */
[----:B------:R-:W-:Y:S01]  /*20b0*/  IGMMA.64x64x32.S8.S8 R24, R68, gdesc[UR4], R24, gsb0 ;  /* 0x01e0000444187df1 */ /* 0x000fe20008041018 */
[----:B------:R-:W-:Y:S01]  /*20c0*/  UIADD3 UR6, UR4, 0x4, URZ ;  /* 0x0000000404067890 */ /* 0x000fe2000fffe03f */
[----:B------:R-:W-:Y:S01]  /*20d0*/  UMOV UR7, 0x40000040 ;  /* 0x4000004000077882 */ /* 0x000fe20000000000 */
[----:B------:R-:W-:Y:S01]  /*20e0*/  UIADD3 UR4, UR4, 0x6, URZ ;  /* 0x0000000604047890 */ /* 0x000fe2000fffe03f */
[----:B------:R-:W-:Y:S02]  /*20f0*/  WARPGROUP.DEPBAR.LE gsb0, 0x0 ;  /* 0x00008000000079c5 */ /* 0x000fe40000010000 */
[----:B------:R-:W-:Y:S04]  /*2100*/  LDS.U8 R10, [R4+UR46+0x1400] ;  /* 0x0014002e040a7984 */ /* 0x000fe80008000000 */
[----:B------:R-:W0:Y:S04]  /*2110*/  LDS.U8 R21, [R4+UR46+0x1440] ;  /* 0x0014402e04157984 */ /* 0x000e280008000000 */
[----:B------:R-:W-:Y:S04]  /*2120*/  LDS.U8 R6, [R4+UR46+0x1000] ;  /* 0x0010002e04067984 */ /* 0x000fe80008000000 */
[----:B------:R-:W1:Y:S04]  /*2130*/  LDS.U8 R7, [R4+UR46+0x1040] ;  /* 0x0010402e04077984 */ /* 0x000e680008000000 */
[----:B------:R-:W-:Y:S04]  /*2140*/  LDS.U8 R8, [R4+UR46+0x1008] ;  /* 0x0010082e04087984 */ /* 0x000fe80008000000 */
[----:B------:R-:W2:Y:S04]  /*2150*/  LDS.U8 R13, [R4+UR46+0x1048] ;  /* 0x0010482e040d7984 */ /* 0x000ea80008000000 */
[----:B------:R-:W-:Y:S04]  /*2160*/  LDS.U8 R12, [R4+UR46+0x1408] ;  /* 0x0014082e040c7984 */ /* 0x000fe80008000000 */
[----:B------:R-:W3:Y:S04]  /*2170*/  LDS.U8 R73, [R4+UR46+0x1448] ;  /* 0x0014482e04497984 */ /* 0x000ee80008000000 */
[----:B------:R-:W4:Y:S04]  /*2180*/  LDS.U8 R23, [R5+0x1400] ;  /* 0x0014000005177984 */ /* 0x000f280000000000 */
[----:B------:R-:W4:Y:S04]  /*2190*/  LDS.U8 R9, [R5+0x1000] ;  /* 0x0010000005097984 */ /* 0x000f280000000000 */
[----:B------:R-:W4:Y:S04]  /*21a0*/  LDS.U8 R15, [R5+0x1008] ;  /* 0x00100800050f7984 */ /* 0x000f280000000000 */
[----:B------:R-:W4:Y:S01]  /*21b0*/  LDS.U8 R75, [R5+0x1408] ;  /* 0x00140800054b7984 */ /* 0x000f220000000000 */
[----:B0-----:R-:W-:-:S03]  /*21c0*/  PRMT R10, R21, 0x7604, R10 ;  /* 0x00007604150a7816 */ /* 0x001fc6000000000a */
[----:B------:R-:W0:Y:S04]  /*21d0*/  LDS.U8 R71, [R5+0x1440] ;  /* 0x0014400005477984 */ /* 0x000e280000000000 */
[----:B------:R-:W0:Y:S01]  /*21e0*/  LDS.U8 R11, [R5+0x1040] ;  /* 0x00104000050b7984 */ /* 0x000e220000000000 */
[----:B-1----:R-:W-:-:S03]  /*21f0*/  PRMT R6, R7, 0x7604, R6 ;  /* 0x0000760407067816 */ /* 0x002fc60000000006 */
[----:B------:R-:W1:Y:S04]  /*2200*/  LDS.U8 R69, [R5+0x1048] ;  /* 0x0010480005457984 */ /* 0x000e680000000000 */
[----:B------:R-:W1:Y:S01]  /*2210*/  LDS.U8 R77, [R5+0x1448] ;  /* 0x00144800054d7984 */ /* 0x000e620000000000 */
[----:B--2---:R-:W-:Y:S02]  /*2220*/  PRMT R8, R13, 0x7604, R8 ;  /* 0x000076040d087816 */ /* 0x004fe40000000008 */
[----:B---3--:R-:W-:Y:S02]  /*2230*/  PRMT R12, R73, 0x7604, R12 ;  /* 0x00007604490c7816 */ /* 0x008fe4000000000c */
[----:B----4-:R-:W-:Y:S02]  /*2240*/  PRMT R10, R23, 0x7054, R10 ;  /* 0x00007054170a7816 */ /* 0x010fe4000000000a */
[----:B------:R-:W-:-:S02]  /*2250*/  PRMT R6, R9, 0x7054, R6 ;  /* 0x0000705409067816 */ /* 0x000fc40000000006 */
[----:B------:R-:W-:Y:S02]  /*2260*/  PRMT R8, R15, 0x7054, R8 ;  /* 0x000070540f087816 */ /* 0x000fe40000000008 */
[----:B------:R-:W-:Y:S02]  /*2270*/  PRMT R12, R75, 0x7054, R12 ;  /* 0x000070544b0c7816 */ /* 0x000fe4000000000c */
[----:B0-----:R-:W-:Y:S02]  /*2280*/  PRMT R70, R71, 0x654, R10 ;  /* 0x0000065447467816 */ /* 0x001fe4000000000a */
[----:B------:R-:W-:Y:S02]  /*2290*/  PRMT R68, R11, 0x654, R6 ;  /* 0x000006540b447816 */ /* 0x000fe40000000006 */
[----:B-1----:R-:W-:Y:S02]  /*22a0*/  PRMT R69, R69, 0x654, R8 ;  /* 0x0000065445457816 */ /* 0x002fe40000000008 */
[----:B------:R-:W-:-:S04]  /*22b0*/  PRMT R71, R77, 0x654, R12 ;  /* 0x000006544d477816 */ /* 0x000fc8000000000c */
[----:B------:R-:W-:-:S06]  /*22c0*/  WARPGROUP.ARRIVE ;  /* 0x00000000000079c5 */ /* 0x000fcc0000000000 */
[----:B------:R-:W-:Y:S01]  /*22d0*/  IGMMA.64x64x32.S8.S8 R24, R68, gdesc[UR4], R24, gsb0 ;  /* 0x01e0000444187df1 */ /* 0x000fe20008041018 */
[----:B------:R-:W-:Y:S01]  /*22e0*/  UMOV UR6, UR4 ;  /* 0x0000000400067c82 */ /* 0x000fe20008000000 */
[----:B------:R-:W-:Y:S01]  /*22f0*/  UMOV UR7, 0x40000040 ;  /* 0x4000004000077882 */ /* 0x000fe20000000000 */
        /* <DEDUP_REMOVED lines=30> */
[----:B------:R-:W-:Y:S03]  /*24e0*/  IGMMA.64x64x32.S8.S8 R24, R68, gdesc[UR4], R24, gsb0 ;  /* 0x01e0000444187df1 */ /* 0x000fe60008041018 */
[----:B------:R-:W-:Y:S02]  /*24f0*/  WARPGROUP.DEPBAR.LE gsb0, 0x0 ;  /* 0x00008000000079c5 */ /* 0x000fe40000010000 */
[----:B------:R-:W-:Y:S05]  /*2500*/  @!P2 BRA `(.L_x_26) ;  /* 0x00000014005ca947 */ /* 0x000fea0003800000 */
[----:B------:R-:W-:Y:S05]  /*2510*/  @!P0 BRA `(.L_x_27) ;  /* 0x0000000000048947 */ /* 0x000fea0003800000 */
[----:B------:R-:W-:Y:S01]  /*2520*/  BPT.TRAP 0x1 ;  /* 0x000000040000795c */ /* 0x000fe20000300000 */
.L_x_27:
[----:B------:R-:W-:-:S05]  /*2530*/  IMAD.SHL.U32 R82, R0, 0x2000, RZ ;  /* 0x0000200000527824 */ /* 0x000fca00078e00ff */
[----:B------:R-:W-:-:S05]  /*2540*/  IADD3 R5, R82, UR46, R65 ;  /* 0x0000002e52057c10 */ /* 0x000fca000fffe041 */
[----:B------:R-:W-:Y:S01]  /*2550*/  IMAD.IADD R6, R64, 0x1, R5 ;  /* 0x0000000140067824 */ /* 0x000fe200078e0205 */
[----:B------:R-:W-:Y:S06]  /*2560*/  @P1 BRA `(.L_x_28) ;  /* 0x0000000000081947 */ /* 0x000fec0003800000 */
[----:B------:R-:W0:Y:S02]  /*2570*/  SYNCS.PHASECHK.TRANS64.TRYWAIT P1, [R3+URZ], R78 ;  /* 0x0000004e030075a7 */ /* 0x000e24000802017f */
[----:B0-----:R-:W-:Y:S05]  /*2580*/  @!P1 BRA `(.L_x_29) ;  /* 0x0000005400089947 */ /* 0x001fea0003800000 */
.L_x_28:
[----:B0-----:R-:W-:Y:S01]  /*2590*/  LDS.U8 R3, [R5] ;  /* 0x0000000005037984 */ /* 0x001fe20000000000 */
[----:B------:R-:W0:Y:S01]  /*25a0*/  LDC R13, c[0x0][0x28c] ;  /* 0x0000a300ff0d7b82 */ /* 0x000e220000000800 */
[----:B------:R-:W-:Y:S02]  /*25b0*/  UMOV UR4, UR41 ;  /* 0x0000002900047c82 */ /* 0x000fe40008000000 */
[----:B------:R-:W1:Y:S04]  /*25c0*/  LDS.U8 R4, [R5+0x40] ;  /* 0x0000400005047984 */ /* 0x000e680000000000 */
[----:B------:R-:W-:Y:S04]  /*25d0*/  LDS.U8 R7, [R5+0x8] ;  /* 0x0000080005077984 */ /* 0x000fe80000000000 */
[----:B------:R-:W2:Y:S04]  /*25e0*/  LDS.U8 R12, [R5+0x48] ;  /* 0x00004800050c7984 */ /* 0x000ea80000000000 */
[----:B------:R-:W-:Y:S04]  /*25f0*/  LDS.U8 R9, [R5+0x400] ;  /* 0x0004000005097984 */ /* 0x000fe80000000000 */
[----:B------:R-:W3:Y:S04]  /*2600*/  LDS.U8 R68, [R5+0x440] ;  /* 0x0004400005447984 */ /* 0x000ee80000000000 */
[----:B------:R-:W-:Y:S01]  /*2610*/  LDS.U8 R11, [R5+0x408] ;  /* 0x00040800050b7984 */ /* 0x000fe20000000000 */
[----:B0-----:R-:W-:-:S03]  /*2620*/  ISETP.GE.AND P1, PT, R13, 0x101, PT ;  /* 0x000001010d00780c */ /* 0x001fc60003f26270 */
[----:B------:R-:W0:Y:S04]  /*2630*/  LDS.U8 R74, [R5+0x448] ;  /* 0x00044800054a7984 */ /* 0x000e280000000000 */
[----:B------:R-:W4:Y:S04]  /*2640*/  LDS.U8 R8, [R6] ;  /* 0x0000000006087984 */ /* 0x000f280000000000 */
[----:B------:R-:W4:Y:S04]  /*2650*/  LDS.U8 R14, [R6+0x8] ;  /* 0x00000800060e7984 */ /* 0x000f280000000000 */
[----:B------:R-:W4:Y:S04]  /*2660*/  LDS.U8 R70, [R6+0x400] ;  /* 0x0004000006467984 */ /* 0x000f280000000000 */
[----:B------:R-:W4:Y:S01]  /*2670*/  LDS.U8 R78, [R6+0x408] ;  /* 0x00040800064e7984 */ /* 0x000f220000000000 */
[----:B-1----:R-:W-:-:S03]  /*2680*/  PRMT R3, R4, 0x7604, R3 ;  /* 0x0000760404037816 */ /* 0x002fc60000000003 */
[----:B------:R-:W1:Y:S04]  /*2690*/  LDS.U8 R10, [R6+0x40] ;  /* 0x00004000060a7984 */ /* 0x000e680000000000 */
[----:B------:R-:W1:Y:S01]  /*26a0*/  LDS.U8 R20, [R6+0x48] ;  /* 0x0000480006147984 */ /* 0x000e620000000000 */
[----:B--2---:R-:W-:-:S03]  /*26b0*/  PRMT R7, R12, 0x7604, R7 ;  /* 0x000076040c077816 */ /* 0x004fc60000000007 */
[----:B------:R-:W2:Y:S04]  /*26c0*/  LDS.U8 R72, [R6+0x440] ;  /* 0x0004400006487984 */ /* 0x000ea80000000000 */
[----:B------:R-:W2:Y:S01]  /*26d0*/  LDS.U8 R80, [R6+0x448] ;  /* 0x0004480006507984 */ /* 0x000ea20000000000 */
[----:B---3--:R-:W-:Y:S02]  /*26e0*/  PRMT R9, R68, 0x7604, R9 ;  /* 0x0000760444097816 */ /* 0x008fe40000000009 */
[----:B0-----:R-:W-:Y:S02]  /*26f0*/  PRMT R11, R74, 0x7604, R11 ;  /* 0x000076044a0b7816 */ /* 0x001fe4000000000b */
[----:B----4-:R-:W-:Y:S02]  /*2700*/  PRMT R3, R8, 0x7054, R3 ;  /* 0x0000705408037816 */ /* 0x010fe40000000003 */
[----:B------:R-:W-:-:S02]  /*2710*/  PRMT R7, R14, 0x7054, R7 ;  /* 0x000070540e077816 */ /* 0x000fc40000000007 */
[----:B------:R-:W-:Y:S02]  /*2720*/  PRMT R9, R70, 0x7054, R9 ;  /* 0x0000705446097816 */ /* 0x000fe40000000009 */
[----:B------:R-:W-:Y:S02]  /*2730*/  PRMT R11, R78, 0x7054, R11 ;  /* 0x000070544e0b7816 */ /* 0x000fe4000000000b */
[----:B-1----:R-:W-:Y:S02]  /*2740*/  PRMT R84, R10, 0x654, R3 ;  /* 0x000006540a547816 */ /* 0x002fe40000000003 */
[----:B------:R-:W-:Y:S02]  /*2750*/  PRMT R85, R20, 0x654, R7 ;  /* 0x0000065414557816 */ /* 0x000fe40000000007 */
[----:B--2---:R-:W-:Y:S02]  /*2760*/  PRMT R86, R72, 0x654, R9 ;  /* 0x0000065448567816 */ /* 0x004fe40000000009 */
[----:B------:R-:W-:Y:S01]  /*2770*/  PRMT R87, R80, 0x654, R11 ;  /* 0x0000065450577816 */ /* 0x000fe2000000000b */
[----:B------:R-:W-:Y:S06]  /*2780*/  @!P1 BRA `(.L_x_30) ;  /* 0x0000000800cc9947 */ /* 0x000fec0003800000 */
[----:B------:R-:W-:Y:S01]  /*2790*/  R2UR UR6, R0 ;  /* 0x00000000000672ca */ /* 0x000fe200000e0000 */
[----:B------:R-:W-:Y:S01]  /*27a0*/  IMAD.U32 R3, RZ, RZ, UR47 ;  /* 0x0000002fff037e24 */ /* 0x000fe2000f8e00ff */
[----:B------:R-:W-:-:S13]  /*27b0*/  UMOV UR4, UR41 ;  /* 0x0000002900047c82 */ /* 0x000fda0008000000 */
.L_x_38:
[----:B------:R-:W-:-:S04]  /*27c0*/  UIADD3 UR5, UR6, 0x1, URZ ;  /* 0x0000000106057890 */ /* 0x000fc8000fffe03f */
[----:B------:R-:W-:-:S04]  /*27d0*/  UISETP.NE.AND UP0, UPT, UR5, 0xe, UPT ;  /* 0x0000000e0500788c */ /* 0x000fc8000bf05270 */
[----:B------:R-:W-:Y:S02]  /*27e0*/  USEL UR7, URZ, 0x1, UP0 ;  /* 0x000000013f077887 */ /* 0x000fe40008000000 */
[----:B------:R-:W-:-:S04]  /*27f0*/  USEL UR5, UR5, URZ, UP0 ;  /* 0x0000003f05057287 */ /* 0x000fc80008000000 */
[----:B------:R-:W-:Y:S02]  /*2800*/  LOP3.LUT R79, R79, UR7, RZ, 0x3c, !PT ;  /* 0x000000074f4f7c12 */ /* 0x000fe4000f8e3cff */
[----:B------:R-:W-:Y:S01]  /*2810*/  IMAD.U32 R0, RZ, RZ, UR5 ;  /* 0x00000005ff007e24 */ /* 0x000fe2000f8e00ff */
[----:B------:R-:W-:Y:S06]  /*2820*/  @!P0 BRA `(.L_x_31) ;  /* 0x0000000000048947 */ /* 0x000fec0003800000 */
[----:B------:R-:W-:Y:S01]  /*2830*/  BPT.TRAP 0x1 ;  /* 0x000000040000795c */ /* 0x000fe20000300000 */
.L_x_31:
[----:B------:R-:W-:Y:S01]  /*2840*/  LEA R15, R0, UR46, 0x3 ;  /* 0x0000002e000f7c11 */ /* 0x000fe2000f8e18ff */
[----:B------:R-:W-:Y:S01]  /*2850*/  ULEA UR9, UR6, UR8, 0x9 ;  /* 0x0000000806097291 */ /* 0x000fe2000f8e483f */
[----:B------:R-:W-:Y:S01]  /*2860*/  SHF.L.U32 R80, R79, 0x1f, RZ ;  /* 0x0000001f4f507819 */ /* 0x000fe200000006ff */
[----:B------:R-:W-:Y:S01]  /*2870*/  IMAD.U32 R4, RZ, RZ, UR6 ;  /* 0x00000006ff047e24 */ /* 0x000fe2000f8e00ff */
[----:B------:R-:W-:Y:S02]  /*2880*/  UMOV UR7, 0x40000040 ;  /* 0x4000004000077882 */ /* 0x000fe40000000000 */
[----:B------:R0:W1:Y:S01]  /*2890*/  SYNCS.PHASECHK.TRANS64.TRYWAIT P1, [R15+URZ], R80 ;  /* 0x000000500f0075a7 */ /* 0x000062000802017f */
[----:B------:R-:W-:Y:S01]  /*28a0*/  WARPGROUP.ARRIVE ;  /* 0x00000000000079c5 */ /* 0x000fe20000000000 */
[----:B------:R-:W-:Y:S01]  /*28b0*/  UMOV UR6, UR9 ;  /* 0x0000000900067c82 */ /* 0x000fe20008000000 */
[----:B------:R-:W-:-:S04]  /*28c0*/  IMAD R4, R4, 0x2000, R65 ;  /* 0x0000200004047824 */ /* 0x000fc800078e0241 */
[----:B------:R-:W-:Y:S01]  /*28d0*/  IGMMA.64x64x32.S8.S8 R24, R84, gdesc[UR4], R24, gsb0 ;  /* 0x01e0000454187df1 */ /* 0x000fe20008041018 */
[----:B------:R-:W-:Y:S01]  /*28e0*/  VIADD R9, R4, UR46 ;  /* 0x0000002e04097c36 */ /* 0x000fe20008000000 */
[----:B------:R-:W-:Y:S01]  /*28f0*/  UIADD3 UR6, UR9, 0x2, URZ ;  /* 0x0000000209067890 */ /* 0x000fe2000fffe03f */
[----:B------:R-:W-:Y:S02]  /*2900*/  UMOV UR7, 0x40000040 ;  /* 0x4000004000077882 */ /* 0x000fe40000000000 */
[----:B------:R-:W-:Y:S01]  /*2910*/  IMAD.IADD R21, R64, 0x1, R9 ;  /* 0x0000000140157824 */ /* 0x000fe200078e0209 */
[----:B------:R-:W-:Y:S02]  /*2920*/  WARPGROUP.DEPBAR.LE gsb0, 0x0 ;  /* 0x00008000000079c5 */ /* 0x000fe40000010000 */
[----:B------:R-:W-:Y:S04]  /*2930*/  LDS.U8 R5, [R4+UR46+0x800] ;  /* 0x0008002e04057984 */ /* 0x000fe80008000000 */
[----:B------:R-:W2:Y:S04]  /*2940*/  LDS.U8 R6, [R4+UR46+0x840] ;  /* 0x0008402e04067984 */ /* 0x000ea80008000000 */
[----:B------:R-:W-:Y:S04]  /*2950*/  LDS.U8 R7, [R4+UR46+0x808] ;  /* 0x0008082e04077984 */ /* 0x000fe80008000000 */
[----:B------:R-:W3:Y:S04]  /*2960*/  LDS.U8 R10, [R4+UR46+0x848] ;  /* 0x0008482e040a7984 */ /* 0x000ee80008000000 */
[----:B------:R-:W-:Y:S04]  /*2970*/  LDS.U8 R9, [R4+UR46+0xc00] ;  /* 0x000c002e04097984 */ /* 0x000fe80008000000 */
[----:B------:R-:W4:Y:S04]  /*2980*/  LDS.U8 R20, [R4+UR46+0xc40] ;  /* 0x000c402e04147984 */ /* 0x000f280008000000 */
[----:B------:R-:W-:Y:S04]  /*2990*/  LDS.U8 R13, [R4+UR46+0xc08] ;  /* 0x000c082e040d7984 */ /* 0x000fe80008000000 */
[----:B------:R-:W0:Y:S04]  /*29a0*/  LDS.U8 R72, [R4+UR46+0xc48] ;  /* 0x000c482e04487984 */ /* 0x000e280008000000 */
[----:B------:R-:W1:Y:S04]  /*29b0*/  LDS.U8 R8, [R21+0x800] ;  /* 0x0008000015087984 */ /* 0x000e680000000000 */
[----:B------:R-:W1:Y:S04]  /*29c0*/  LDS.U8 R12, [R21+0x808] ;  /* 0x00080800150c7984 */ /* 0x000e680000000000 */
[----:B------:R-:W1:Y:S04]  /*29d0*/  LDS.U8 R70, [R21+0xc00] ;  /* 0x000c000015467984 */ /* 0x000e680000000000 */
[----:B------:R-:W1:Y:S01]  /*29e0*/  LDS.U8 R74, [R21+0xc08] ;  /* 0x000c0800154a7984 */ /* 0x000e620000000000 */
[----:B--2---:R-:W-:-:S03]  /*29f0*/  PRMT R5, R6, 0x7604, R5 ;  /* 0x0000760406057816 */ /* 0x004fc60000000005 */
[----:B------:R-:W2:Y:S04]  /*2a00*/  LDS.U8 R68, [R21+0x840] ;  /* 0x0008400015447984 */ /* 0x000ea80000000000 */
[----:B------:R-:W2:Y:S01]  /*2a10*/  LDS.U8 R14, [R21+0x848] ;  /* 0x00084800150e7984 */ /* 0x000ea20000000000 */
[----:B---3--:R-:W-:-:S03]  /*2a20*/  PRMT R7, R10, 0x7604, R7 ;  /* 0x000076040a077816 */ /* 0x008fc60000000007 */
[----:B------:R-:W3:Y:S04]  /*2a30*/  LDS.U8 R11, [R21+0xc40] ;  /* 0x000c4000150b7984 */ /* 0x000ee80000000000 */
[----:B------:R-:W3:Y:S01]  /*2a40*/  LDS.U8 R78, [R21+0xc48] ;  /* 0x000c4800154e7984 */ /* 0x000ee20000000000 */
[----:B----4-:R-:W-:Y:S02]  /*2a50*/  PRMT R9, R20, 0x7604, R9 ;  /* 0x0000760414097816 */ /* 0x010fe40000000009 */
[----:B0-----:R-:W-:Y:S02]  /*2a60*/  PRMT R13, R72, 0x7604, R13 ;  /* 0x00007604480d7816 */ /* 0x001fe4000000000d */
[----:B-1----:R-:W-:Y:S02]  /*2a70*/  PRMT R5, R8, 0x7054, R5 ;  /* 0x0000705408057816 */ /* 0x002fe40000000005 */
[----:B------:R-:W-:-:S02]  /*2a80*/  PRMT R7, R12, 0x7054, R7 ;  /* 0x000070540c077816 */ /* 0x000fc40000000007 */
[----:B------:R-:W-:Y:S02]  /*2a90*/  PRMT R70, R70, 0x7054, R9 ;  /* 0x0000705446467816 */ /* 0x000fe40000000009 */
[----:B------:R-:W-:Y:S02]  /*2aa0*/  PRMT R13, R74, 0x7054, R13 ;  /* 0x000070544a0d7816 */ /* 0x000fe4000000000d */
[----:B--2---:R-:W-:Y:S02]  /*2ab0*/  PRMT R68, R68, 0x654, R5 ;  /* 0x0000065444447816 */ /* 0x004fe40000000005 */
[----:B------:R-:W-:Y:S02]  /*2ac0*/  PRMT R69, R14, 0x654, R7 ;  /* 0x000006540e457816 */ /* 0x000fe40000000007 */
[----:B---3--:R-:W-:Y:S02]  /*2ad0*/  PRMT R70, R11, 0x654, R70 ;  /* 0x000006540b467816 */ /* 0x008fe40000000046 */
[----:B------:R-:W-:-:S04]  /*2ae0*/  PRMT R71, R78, 0x654, R13 ;  /* 0x000006544e477816 */ /* 0x000fc8000000000d */
[----:B------:R-:W-:-:S06]  /*2af0*/  WARPGROUP.ARRIVE ;  /* 0x00000000000079c5 */ /* 0x000fcc0000000000 */
[----:B------:R-:W-:Y:S03]  /*2b00*/  IGMMA.64x64x32.S8.S8 R24, R68, gdesc[UR4], R24, gsb0 ;  /* 0x01e0000444187df1 */ /* 0x000fe60008041018 */
        /* <DEDUP_REMOVED lines=28> */
[----:B------:R-:W-:Y:S01]  /*2cd0*/  PRMT R71, R78, 0x654, R13 ;  /* 0x000006544e477816 */ /* 0x000fe2000000000d */
[----:B------:R-:W-:Y:S06]  /*2ce0*/  @!P0 BRA `(.L_x_32) ;  /* 0x0000000000048947 */ /* 0x000fec0003800000 */
[----:B------:R-:W-:Y:S01]  /*2cf0*/  BPT.TRAP 0x1 ;  /* 0x000000040000795c */ /* 0x000fe20000300000 */
.L_x_32:
[----:B------:R-:W-:Y:S02]  /*2d00*/  UISETP.GT.U32.AND UP0, UPT, UR42, 0x1, UPT ;  /* 0x000000012a00788c */ /* 0x000fe4000bf04070 */
[----:B------:R-:W-:-:S04]  /*2d10*/  ULEA UR5, UR4, UR46, 0x3 ;  /* 0x0000002e04057291 */ /* 0x000fc8000f8e183f */
[----:B------:R-:W-:Y:S01]  /*2d20*/  UIADD3 UR5, UR5, 0x70, URZ ;  /* 0x0000007005057890 */ /* 0x000fe2000fffe03f */
[----:B------:R-:W-:-:S03]  /*2d30*/  PLOP3.LUT P2, PT, PT, PT, UP0, 0x80, 0x0 ;  /* 0x000000000000781c */ /* 0x000fc60003f4f008 */
[----:B------:R-:W-:-:S09]  /*2d40*/  UPRMT UR5, URZ, 0x654, UR5 ;  /* 0x000006543f057896 */ /* 0x000fd20008000005 */
[----:B------:R-:W-:Y:S01]  /*2d50*/  SYNCS.ARRIVE.TRANS64.RED.A1T0 RZ, [UR5], RZ ;  /* 0x000000ffffff79a7 */ /* 0x000fe20008100405 */
[----:B------:R-:W-:Y:S05]  /*2d60*/  @P2 BRA `(.L_x_33) ;  /* 0x0000000000042947 */ /* 0x000fea0003800000 */
[----:B------:R-:W-:Y:S01]  /*2d70*/  BPT.TRAP 0x1 ;  /* 0x000000040000795c */ /* 0x000fe20000300000 */
.L_x_33:
[----:B------:R-:W-:Y:S01]  /*2d80*/  UIADD3 UR6, UR9, 0x4, URZ ;  /* 0x0000000409067890 */ /* 0x000fe2000fffe03f */
[----:B------:R-:W-:Y:S01]  /*2d90*/  WARPGROUP.ARRIVE ;  /* 0x00000000000079c5 */ /* 0x000fe20000000000 */
[----:B------:R-:W-:Y:S01]  /*2da0*/  UMOV UR7, 0x40000040 ;  /* 0x4000004000077882 */ /* 0x000fe20000000000 */
[----:B------:R-:W-:-:S04]  /*2db0*/  UIADD3 UR4, UR4, 0x1, URZ ;  /* 0x0000000104047890 */ /* 0x000fc8000fffe03f */
[----:B------:R-:W-:-:S05]  /*2dc0*/  UISETP.NE.AND UP0, UPT, UR4, 0xe, UPT ;  /* 0x0000000e0400788c */ /* 0x000fca000bf05270 */
[----:B------:R-:W-:Y:S01]  /*2dd0*/  IGMMA.64x64x32.S8.S8 R24, R68, gdesc[UR4], R24, gsb0 ;  /* 0x01e0000444187df1 */ /* 0x000fe20008041018 */
[----:B------:R-:W-:Y:S02]  /*2de0*/  USEL UR4, UR4, URZ, UP0 ;  /* 0x0000003f04047287 */ /* 0x000fe40008000000 */
        /* <DEDUP_REMOVED lines=31> */
.L_x_34:
[----:B------:R-:W-:Y:S01]  /*2fe0*/  IMAD.SHL.U32 R82, R0, 0x2000, RZ ;  /* 0x0000200000527824 */ /* 0x000fe200078e00ff */
[----:B------:R-:W-:Y:S04]  /*2ff0*/  BSSY B0, `(.L_x_35) ;  /* 0x0000005000007945 */ /* 0x000fe80003800000 */
[----:B------:R-:W-:Y:S01]  /*3000*/  IADD3 R77, R82, UR46, R65 ;  /* 0x0000002e524d7c10 */ /* 0x000fe2000fffe041 */
[----:B------:R-:W-:Y:S06]  /*3010*/  @P1 BRA `(.L_x_36) ;  /* 0x0000000000081947 */ /* 0x000fec0003800000 */
[----:B------:R-:W0:Y:S02]  /*3020*/  SYNCS.PHASECHK.TRANS64.TRYWAIT P1, [R15+URZ], R80 ;  /* 0x000000500f0075a7 */ /* 0x000e24000802017f */
[----:B0-----:R-:W-:Y:S05]  /*3030*/  @!P1 BRA `(.L_x_37) ;  /* 0x0000004800709947 */ /* 0x001fea0003800000 */
.L_x_36:
[----:B------:R-:W-:Y:S05]  /*3040*/  BSYNC B0 ;  /* 0x0000000000007941 */ /* 0x000fea0003800000 */
.L_x_35:
[----:B------:R-:W-:Y:S01]  /*3050*/  IMAD.IADD R12, R64, 0x1, R77 ;  /* 0x00000001400c7824 */ /* 0x000fe200078e024d */
[----:B------:R-:W-:Y:S01]  /*3060*/  LDS.U8 R4, [R77] ;  /* 0x000000004d047984 */ /* 0x000fe20000000000 */
[----:B------:R-:W-:Y:S05]  /*3070*/  WARPSYNC.ALL ;  /* 0x0000000000007948 */ /* 0x000fea0003800000 */
[----:B------:R-:W1:Y:S04]  /*3080*/  LDS.U8 R5, [R77+0x40] ;  /* 0x000040004d057984 */ /* 0x000e680000000000 */
[----:B------:R-:W-:Y:S04]  /*3090*/  LDS.U8 R6, [R77+0x8] ;  /* 0x000008004d067984 */ /* 0x000fe80000000000 */
[----:B------:R-:W2:Y:S04]  /*30a0*/  LDS.U8 R11, [R77+0x48] ;  /* 0x000048004d0b7984 */ /* 0x000ea80000000000 */
[----:B------:R-:W-:Y:S04]  /*30b0*/  LDS.U8 R8, [R77+0x400] ;  /* 0x000400004d087984 */ /* 0x000fe80000000000 */
[----:B0-----:R-:W0:Y:S04]  /*30c0*/  LDS.U8 R15, [R77+0x440] ;  /* 0x000440004d0f7984 */ /* 0x001e280000000000 */
[----:B------:R-:W-:Y:S04]  /*30d0*/  LDS.U8 R10, [R77+0x408] ;  /* 0x000408004d0a7984 */ /* 0x000fe80000000000 */
[----:B------:R-:W3:Y:S04]  /*30e0*/  LDS.U8 R73, [R77+0x448] ;  /* 0x000448004d497984 */ /* 0x000ee80000000000 */
        /* <DEDUP_REMOVED lines=10> */
[----:B0-----:R-:W-:Y:S02]  /*3190*/  PRMT R8, R15, 0x7604, R8 ;  /* 0x000076040f087816 */ /* 0x001fe40000000008 */
[----:B---3--:R-:W-:Y:S02]  /*31a0*/  PRMT R10, R73, 0x7604, R10 ;  /* 0x00007604490a7816 */ /* 0x008fe4000000000a */
        /* <DEDUP_REMOVED lines=8> */
[----:B------:R-:W-:Y:S01]  /*3230*/  UIADD3 UR6, UR9, 0x6, URZ ;  /* 0x0000000609067890 */ /* 0x000fe2000fffe03f */
[----:B------:R-:W-:Y:S01]  /*3240*/  WARPGROUP.ARRIVE ;  /* 0x00000000000079c5 */ /* 0x000fe20000000000 */
[----:B------:R-:W-:Y:S01]  /*3250*/  UMOV UR7, 0x40000040 ;  /* 0x4000004000077882 */ /* 0x000fe20000000000 */
[C---:B------:R-:W-:Y:S01]  /*3260*/  ISETP.GT.AND P1, PT, R3.reuse, 0x2, PT ;  /* 0x000000020300780c */ /* 0x040fe20003f24270 */
[----:B------:R-:W-:-:S05]  /*3270*/  VIADD R3, R3, 0xffffffff ;  /* 0xffffffff03037836 */ /* 0x000fca0000000000 */
[----:B------:R-:W-:Y:S01]  /*3280*/  IGMMA.64x64x32.S8.S8 R24, R68, gdesc[UR4], R24, gsb0 ;  /* 0x01e0000444187df1 */ /* 0x000fe20008041018 */
[----:B------:R-:W-:Y:S02]  /*3290*/  R2UR UR6, R0 ;  /* 0x00000000000672ca */ /* 0x000fe400000e0000 */
[----:B------:R-:W-:-:S04]  /*32a0*/  WARPGROUP.DEPBAR.LE gsb0, 0x0 ;  /* 0x00008000000079c5 */ /* 0x000fc80000010000 */
[----:B------:R-:W-:Y:S09]  /*32b0*/  @P1 BRA `(.L_x_38) ;  /* 0xfffffff400401947 */ /* 0x000ff2000383ffff */
.L_x_30:
[----:B------:R-:W-:Y:S01]  /*32c0*/  IMAD.MOV.U32 R5, RZ, RZ, 0x40000040 ;  /* 0x40000040ff057424 */ /* 0x000fe200078e00ff */
[----:B------:R-:W-:Y:S01]  /*32d0*/  LEA R4, R0, UR8, 0x9 ;  /* 0x0000000800047c11 */ /* 0x000fe2000f8e48ff */
[----:B------:R-:W-:Y:S01]  /*32e0*/  WARPGROUP.ARRIVE ;  /* 0x00000000000079c5 */ /* 0x000fe20000000000 */
[----:B------:R-:W-:Y:S01]  /*32f0*/  IADD3 R79, R82, UR46, R65 ;  /* 0x0000002e524f7c10 */ /* 0x000fe2000fffe041 */
[----:B------:R-:W-:Y:S01]  /*3300*/  IMAD.MOV.U32 R7, RZ, RZ, 0x40000040 ;  /* 0x40000040ff077424 */ /* 0x000fe200078e00ff */
[C---:B------:R-:W-:Y:S01]  /*3310*/  R2UR UR6, R4.reuse ;  /* 0x00000000040672ca */ /* 0x040fe200000e0000 */
[----:B------:R-:W-:Y:S01]  /*3320*/  VIADD R6, R4, 0x2 ;  /* 0x0000000204067836 */ /* 0x000fe20000000000 */
[----:B------:R-:W-:Y:S01]  /*3330*/  R2UR UR7, R5 ;  /* 0x00000000050772ca */ /* 0x000fe200000e0000 */
[----:B------:R-:W-:-:S12]  /*3340*/  IMAD.IADD R14, R64, 0x1, R79 ;  /* 0x00000001400e7824 */ /* 0x000fd800078e024f */
[----:B------:R-:W-:Y:S01]  /*3350*/  IGMMA.64x64x32.S8.S8 R24, R84, gdesc[UR4], R24, gsb0 ;  /* 0x01e0000454187df1 */ /* 0x000fe20008041018 */
[----:B------:R-:W-:Y:S02]  /*3360*/  R2UR UR6, R6 ;  /* 0x00000000060672ca */ /* 0x000fe400000e0000 */
[----:B------:R-:W-:Y:S01]  /*3370*/  R2UR UR7, R7 ;  /* 0x00000000070772ca */ /* 0x000fe200000e0000 */
[----:B------:R-:W-:Y:S02]  /*3380*/  WARPGROUP.DEPBAR.LE gsb0, 0x0 ;  /* 0x00008000000079c5 */ /* 0x000fe40000010000 */
[----:B------:R-:W-:Y:S04]  /*3390*/  LDS.U8 R10, [R79+0xc00] ;  /* 0x000c00004f0a7984 */ /* 0x000fe80000000000 */
[----:B------:R-:W0:Y:S04]  /*33a0*/  LDS.U8 R21, [R79+0xc40] ;  /* 0x000c40004f157984 */ /* 0x000e280000000000 */
[----:B------:R-:W-:Y:S04]  /*33b0*/  LDS.U8 R0, [R79+0x800] ;  /* 0x000800004f007984 */ /* 0x000fe80000000000 */
[----:B------:R-:W1:Y:S04]  /*33c0*/  LDS.U8 R3, [R79+0x840] ;  /* 0x000840004f037984 */ /* 0x000e680000000000 */
[----:B------:R-:W-:Y:S04]  /*33d0*/  LDS.U8 R8, [R79+0x808] ;  /* 0x000808004f087984 */ /* 0x000fe80000000000 */
[----:B------:R-:W2:Y:S04]  /*33e0*/  LDS.U8 R13, [R79+0x848] ;  /* 0x000848004f0d7984 */ /* 0x000ea80000000000 */
[----:B------:R-:W-:Y:S04]  /*33f0*/  LDS.U8 R12, [R79+0xc08] ;  /* 0x000c08004f0c7984 */ /* 0x000fe80000000000 */
[----:B------:R-:W3:Y:S04]  /*3400*/  LDS.U8 R73, [R79+0xc48] ;  /* 0x000c48004f497984 */ /* 0x000ee80000000000 */
        /* <DEDUP_REMOVED lines=53> */
.L_x_39:
        /* <DEDUP_REMOVED lines=8> */
.L_x_40:
[C---:B------:R-:W-:Y:S01]  /*37e0*/  VIADD R6, R4.reuse, 0x4 ;  /* 0x0000000404067836 */ /* 0x040fe20000000000 */
[----:B------:R-:W-:Y:S01]  /*37f0*/  WARPGROUP.ARRIVE ;  /* 0x00000000000079c5 */ /* 0x000fe20000000000 */
[----:B------:R-:W-:Y:S02]  /*3800*/  IMAD.MOV.U32 R7, RZ, RZ, 0x40000040 ;  /* 0x40000040ff077424 */ /* 0x000fe400078e00ff */
[----:B------:R-:W-:Y:S01]  /*3810*/  VIADD R4, R4, 0x6 ;  /* 0x0000000604047836 */ /* 0x000fe20000000000 */
[----:B------:R-:W-:Y:S01]  /*3820*/  R2UR UR6, R6 ;  /* 0x00000000060672ca */ /* 0x000fe200000e0000 */
[----:B------:R-:W-:Y:S01]  /*3830*/  IMAD.MOV.U32 R5, RZ, RZ, 0x40000040 ;  /* 0x40000040ff057424 */ /* 0x000fe200078e00ff */
[----:B------:R-:W-:-:S13]  /*3840*/  R2UR UR7, R7 ;  /* 0x00000000070772ca */ /* 0x000fda00000e0000 */
        /* <DEDUP_REMOVED lines=35> */
.L_x_26:
[----:B------:R0:W-:Y:S01]  /*3a80*/  SYNCS.ARRIVE.TRANS64.A1T0 RZ, [R62+UR48], RZ ;  /* 0x000000ff3eff79a7 */ /* 0x0001e20008100030 */
[----:B------:R-:W-:Y:S05]  /*3a90*/  @!P0 BRA `(.L_x_41) ;  /* 0x0000000000048947 */ /* 0x000fea0003800000 */
[----:B------:R-:W-:Y:S01]  /*3aa0*/  BPT.TRAP 0x1 ;  /* 0x000000040000795c */ /* 0x000fe20000300000 */
.L_x_41:
[----:B------:R-:W-:Y:S02]  /*3ab0*/  UIADD3 UR6, UR47, UR41, URZ ;  /* 0x000000292f067290 */ /* 0x000fe4000fffe03f */
[----:B------:R-:W-:Y:S02]  /*3ac0*/  UISETP.GT.U32.AND UP0, UPT, UR42, 0x1, UPT ;  /* 0x000000012a00788c */ /* 0x000fe4000bf04070 */
[----:B------:R-:W-:-:S04]  /*3ad0*/  USHF.R.U32.HI UR4, URZ, 0x1, UR6 ;  /* 0x000000013f047899 */ /* 0x000fc80008011606 */
[----:B------:R-:W-:Y:S01]  /*3ae0*/  UIMAD.WIDE.U32 UR4, UR4, -0x6db6db6d, URZ ;  /* 0x92492493040478a5 */ /* 0x000fe2000f8e003f */
[----:B------:R-:W-:-:S03]  /*3af0*/  PLOP3.LUT P0, PT, PT, PT, UP0, 0x80, 0x0 ;  /* 0x000000000000781c */ /* 0x000fc60003f0f008 */
[----:B------:R-:W-:-:S04]  /*3b00*/  USHF.R.U32.HI UR4, URZ, 0x2, UR5 ;  /* 0x000000023f047899 */ /* 0x000fc80008011605 */
[----:B------:R-:W-:-:S04]  /*3b10*/  UIMAD UR6, UR4, -0xe, UR6 ;  /* 0xfffffff2040678a4 */ /* 0x000fc8000f8e0206 */
[----:B------:R-:W-:-:S04]  /*3b20*/  ULEA UR6, UR6, UR46, 0x3 ;  /* 0x0000002e06067291 */ /* 0x000fc8000f8e183f */
[----:B------:R-:W-:-:S04]  /*3b30*/  UIADD3 UR6, UR6, 0x70, URZ ;  /* 0x0000007006067890 */ /* 0x000fc8000fffe03f */
[----:B------:R-:W-:-:S09]  /*3b40*/  UPRMT UR6, URZ, 0x654, UR6 ;  /* 0x000006543f067896 */ /* 0x000fd20008000006 */
[----:B------:R-:W-:Y:S01]  /*3b50*/  SYNCS.ARRIVE.TRANS64.RED.A1T0 RZ, [UR6], RZ ;  /* 0x000000ffffff79a7 */ /* 0x000fe20008100406 */
[----:B------:R-:W-:Y:S05]  /*3b60*/  @P0 BRA `(.L_x_42) ;  /* 0x0000000000040947 */ /* 0x000fea0003800000 */
[----:B------:R-:W-:Y:S01]  /*3b70*/  BPT.TRAP 0x1 ;  /* 0x000000040000795c */ /* 0x000fe20000300000 */
.L_x_42:
[----:B------:R-:W-:Y:S01]  /*3b80*/  SHF.L.U32 R0, R76, 0x1f, RZ ;  /* 0x0000001f4c007819 */ /* 0x000fe200000006ff */
[----:B------:R-:W-:Y:S01]  /*3b90*/  UIADD3 UR41, UR49, UR41, URZ ;  /* 0x0000002931297290 */ /* 0x000fe2000fffe03f */
[----:B------:R-:W1:Y:S01]  /*3ba0*/  LDC R13, c[0x0][0x288] ;  /* 0x0000a200ff0d7b82 */ /* 0x000e620000000800 */
[----:B------:R-:W-:Y:S01]  /*3bb0*/  UISETP.GE.U32.AND UP1, UPT, UR49, 0xe, UPT ;  /* 0x0000000e3100788c */ /* 0x000fe2000bf26070 */
[----:B------:R-:W-:Y:S01]  /*3bc0*/  IMAD.SHL.U32 R8, R60, 0x2, RZ ;  /* 0x000000023c087824 */ /* 0x000fe200078e00ff */
[----:B------:R-:W-:Y:S02]  /*3bd0*/  UISETP.GT.U32.AND UP0, UPT, UR41, 0xd, UPT ;  /* 0x0000000d2900788c */ /* 0x000fe4000bf04070 */
[----:B------:R-:W-:Y:S02]  /*3be0*/  USHF.R.U32.HI UR4, URZ, 0x1, UR41 ;  /* 0x000000013f047899 */ /* 0x000fe40008011629 */
[----:B------:R-:W-:Y:S01]  /*3bf0*/  UISETP.LT.U32.AND UP0, UPT, UR49, 0xe, UP0 ;  /* 0x0000000e3100788c */ /* 0x000fe20008701070 */
[----:B------:R-:W2:Y:S01]  /*3c00*/  SYNCS.PHASECHK.TRANS64.TRYWAIT P0, [R67+UR45+0x10], R0 ;  /* 0x00001000430075a7 */ /* 0x000ea2000800016d */
[----:B------:R-:W-:Y:S01]  /*3c10*/  UIMAD.WIDE.U32 UR4, UR4, -0x6db6db6d, URZ ;  /* 0x92492493040478a5 */ /* 0x000fe2000f8e003f */
[----:B------:R-:W-:Y:S01]  /*3c20*/  SHF.R.S32.HI R9, RZ, 0x1f, R8 ;  /* 0x0000001fff097819 */ /* 0x000fe20000011408 */
[----:B------:R-:W-:-:S02]  /*3c30*/  USEL UR6, URZ, 0x1, !UP0 ;  /* 0x000000013f067887 */ /* 0x000fc4000c000000 */
[----:B------:R-:W-:Y:S02]  /*3c40*/  USHF.R.U32.HI UR4, URZ, 0x2, UR5 ;  /* 0x000000023f047899 */ /* 0x000fe40008011605 */
[----:B------:R-:W-:Y:S02]  /*3c50*/  ULOP3.LUT UR40, UR40, UR6, URZ, 0x3c, !UPT ;  /* 0x0000000628287292 */ /* 0x000fe4000f8e3c3f */
[----:B------:R-:W-:Y:S02]  /*3c60*/  UIMAD UR41, UR4, -0xe, UR41 ;  /* 0xfffffff2042978a4 */ /* 0x000fe4000f8e0229 */
[----:B------:R-:W-:Y:S01]  /*3c70*/  @UP1 ULOP3.LUT UR40, UR40, 0x1, UR4, 0x78, !UPT ;  /* 0x0000000128281892 */ /* 0x000fe2000f8e7804 */
[----:B-12---:R-:W-:Y:S11]  /*3c80*/  @!P0 BRA `(.L_x_43) ;  /* 0x0000003c00708947 */ /* 0x006ff60003800000 */
.L_x_151:
[----:B-1----:R-:W-:Y:S01]  /*3c90*/  IMAD.SHL.U32 R0, R22, 0x40, RZ ;  /* 0x0000004016007824 */ /* 0x002fe200078e00ff */
[----:B------:R-:W-:Y:S01]  /*3ca0*/  ULDC UR6, c[0x0][0x284] ;  /* 0x0000a10000067ab9 */ /* 0x000fe20000000800 */
[----:B------:R-:W-:Y:S01]  /*3cb0*/  IMAD.SHL.U32 R12, R19, 0x40, RZ ;  /* 0x00000040130c7824 */ /* 0x000fe200078e00ff */
[----:B------:R-:W-:Y:S01]  /*3cc0*/  SHF.R.S32.HI R67, RZ, 0x1f, R18 ;  /* 0x0000001fff437819 */ /* 0x000fe20000011412 */
[----:B------:R-:W-:Y:S01]  /*3cd0*/  ULDC.64 UR4, c[0x0][0x5d0] ;  /* 0x0001740000047ab9 */ /* 0x000fe20000000a00 */
[----:B------:R-:W-:Y:S01]  /*3ce0*/  ISETP.GE.AND P0, PT, R0, UR6, PT ;  /* 0x0000000600007c0c */ /* 0x000fe2000bf06270 */
[----:B------:R-:W-:Y:S01]  /*3cf0*/  IMAD.WIDE.U32 R4, R18, UR4, R8 ;  /* 0x0000000412047c25 */ /* 0x000fe2000f8e0008 */
[----:B------:R-:W-:Y:S02]  /*3d00*/  SHF.R.S32.HI R19, RZ, 0x1f, R12 ;  /* 0x0000001fff137819 */ /* 0x000fe4000001140c */
[C---:B------:R-:W-:Y:S01]  /*3d10*/  ISETP.GE.OR P0, PT, R12.reuse, R13, P0 ;  /* 0x0000000d0c00720c */ /* 0x040fe20000706670 */
[----:B------:R-:W-:Y:S01]  /*3d20*/  IMAD R3, R67, UR4, RZ ;  /* 0x0000000443037c24 */ /* 0x000fe2000f8e02ff */
[----:B------:R-:W-:-:S03]  /*3d30*/  IADD3 R4, P1, R12, R4, RZ ;  /* 0x000000040c047210 */ /* 0x000fc60007f3e0ff */
[----:B------:R-:W-:-:S05]  /*3d40*/  IMAD R3, R18, UR5, R3 ;  /* 0x0000000512037c24 */ /* 0x000fca000f8e0203 */
[----:B------:R-:W-:-:S03]  /*3d50*/  IADD3.X R5, R19, R5, R3, P1, !PT ;  /* 0x0000000513057210 */ /* 0x000fc60000ffe403 */
[----:B------:R-:W-:Y:S05]  /*3d60*/  @P0 BRA `(.L_x_44) ;  /* 0x0000001c00200947 */ /* 0x000fea0003800000 */
[----:B------:R-:W1:Y:S01]  /*3d70*/  LDC.64 R10, c[0x0][0x5c8] ;  /* 0x00017200ff0a7b82 */ /* 0x000e620000000a00 */
[----:B------:R-:W-:Y:S01]  /*3d80*/  IMAD.WIDE R22, R22, 0x40, R58 ;  /* 0x0000004016167825 */ /* 0x000fe200078e023a */
[----:B------:R-:W-:Y:S01]  /*3d90*/  ULDC.64 UR4, c[0x0][0x5c0] ;  /* 0x0001700000047ab9 */ /* 0x000fe20000000a00 */
[----:B------:R-:W-:Y:S02]  /*3da0*/  BSSY B0, `(.L_x_44) ;  /* 0x00001c4000007945 */ /* 0x000fe40003800000 */
[----:B------:R-:W-:Y:S02]  /*3db0*/  IMAD.IADD R68, R61, 0x1, -R0 ;  /* 0x000000013d447824 */ /* 0x000fe400078e0a00 */
[-C--:B-1----:R-:W-:Y:S02]  /*3dc0*/  IMAD R3, R23, R10.reuse, RZ ;  /* 0x0000000a17037224 */ /* 0x082fe400078e02ff */
[----:B------:R-:W-:-:S04]  /*3dd0*/  IMAD.WIDE.U32 R4, R22, R10, R4 ;  /* 0x0000000a16047225 */ /* 0x000fc800078e0004 */
[----:B------:R-:W-:Y:S01]  /*3de0*/  IMAD R3, R22, R11, R3 ;  /* 0x0000000b16037224 */ /* 0x000fe200078e0203 */
[----:B------:R-:W-:-:S03]  /*3df0*/  IADD3 R6, P0, R4, UR4, RZ ;  /* 0x0000000404067c10 */ /* 0x000fc6000ff1e0ff */
[----:B------:R-:W-:Y:S01]  /*3e00*/  IMAD.IADD R3, R5, 0x1, R3 ;  /* 0x0000000105037824 */ /* 0x000fe200078e0203 */
[----:B------:R-:W-:-:S04]  /*3e10*/  LEA R4, P1, R10, R6, 0x3 ;  /* 0x000000060a047211 */ /* 0x000fc800078218ff */
[----:B------:R-:W-:Y:S01]  /*3e20*/  IADD3.X R7, R3, UR5, RZ, P0, !PT ;  /* 0x0000000503077c10 */ /* 0x000fe200087fe4ff */
[----:B------:R-:W-:Y:S01]  /*3e30*/  IMAD R3, R60, -0x2, R13 ;  /* 0xfffffffe3c037824 */ /* 0x000fe200078e020d */
[----:B-----5:R-:W-:Y:S02]  /*3e40*/  ISETP.NE.AND P0, PT, R57, RZ, PT ;  /* 0x000000ff3900720c */ /* 0x020fe40003f05270 */
[----:B------:R-:W-:Y:S01]  /*3e50*/  LEA.HI.X R5, R10, R7, R11, 0x3, P1 ;  /* 0x000000070a057211 */ /* 0x000fe200008f1c0b */
[----:B------:R-:W-:-:S10]  /*3e60*/  IMAD.IADD R69, R3, 0x1, -R12 ;  /* 0x0000000103457824 */ /* 0x000fd400078e0a0c */
[----:B------:R-:W-:Y:S05]  /*3e70*/  @!P0 BRA `(.L_x_45) ;  /* 0x0000001400188947 */ /* 0x000fea0003800000 */
[----:B------:R-:W1:Y:S01]  /*3e80*/  LDC.64 R14, c[0x0][0x5b0] ;  /* 0x00016c00ff0e7b82 */ /* 0x000e620000000a00 */
[----:B------:R-:W-:Y:S01]  /*3e90*/  ULDC.64 UR4, c[0x0][0x5b8] ;  /* 0x00016e0000047ab9 */ /* 0x000fe20000000a00 */
[----:B------:R-:W-:Y:S01]  /*3ea0*/  ISETP.GE.AND P3, PT, R69, 0x1, PT ;  /* 0x000000014500780c */ /* 0x000fe20003f66270 */
[----:B------:R-:W-:Y:S01]  /*3eb0*/  IMAD.WIDE.U32 R8, R18, UR4, R8 ;  /* 0x0000000412087c25 */ /* 0x000fe2000f8e0008 */
[----:B------:R-:W-:Y:S02]  /*3ec0*/  BSSY B1, `(.L_x_46) ;  /* 0x000000e000017945 */ /* 0x000fe40003800000 */
[----:B------:R-:W-:Y:S01]  /*3ed0*/  ISETP.LT.OR P1, PT, R68, 0x1, !P3 ;  /* 0x000000014400780c */ /* 0x000fe20005f21670 */
[----:B------:R-:W-:Y:S01]  /*3ee0*/  IMAD R3, R67, UR4, RZ ;  /* 0x0000000443037c24 */ /* 0x000fe2000f8e02ff */
[----:B------:R-:W2:Y:S01]  /*3ef0*/  LDC.64 R20, c[0x0][0x5a8] ;  /* 0x00016a00ff147b82 */ /* 0x000ea20000000a00 */
[----:B------:R-:W-:Y:S02]  /*3f00*/  IADD3 R12, P0, R12, R8, RZ ;  /* 0x000000080c0c7210 */ /* 0x000fe40007f1e0ff */
[----:B------:R-:W-:-:S05]  /*3f10*/  IMAD R3, R18, UR5, R3 ;  /* 0x0000000512037c24 */ /* 0x000fca000f8e0203 */
[----:B------:R-:W-:Y:S01]  /*3f20*/  IADD3.X R13, R19, R9, R3, P0, !PT ;  /* 0x00000009130d7210 */ /* 0x000fe200007fe403 */
[-C--:B-1----:R-:W-:Y:S02]  /*3f30*/  IMAD R0, R23, R14.reuse, RZ ;  /* 0x0000000e17007224 */ /* 0x082fe400078e02ff */
[----:B------:R-:W-:-:S04]  /*3f40*/  IMAD.WIDE.U32 R8, R22, R14, R12 ;  /* 0x0000000e16087225 */ /* 0x000fc800078e000c */
[----:B------:R-:W-:Y:S01]  /*3f50*/  IMAD R19, R22, R15, R0 ;  /* 0x0000000f16137224 */ /* 0x000fe200078e0200 */
[----:B--2---:R-:W-:-:S04]  /*3f60*/  IADD3 R8, P0, R8, R20, RZ ;  /* 0x0000001408087210 */ /* 0x004fc80007f1e0ff */
[----:B------:R-:W-:Y:S01]  /*3f70*/  IADD3.X R9, R21, R9, R19, P0, !PT ;  /* 0x0000000915097210 */ /* 0x000fe200007fe413 */
[----:B------:R-:W-:Y:S08]  /*3f80*/  @P1 BRA `(.L_x_47) ;  /* 0x0000000000041947 */ /* 0x000ff00003800000 */
[----:B------:R1:W5:Y:S02]  /*3f90*/  LDG.E.U8 R66, desc[UR36][R8.64] ;  /* 0x0000002408427981 */ /* 0x000364000c1e1100 */
.L_x_47:
[----:B------:R-:W-:Y:S05]  /*3fa0*/  BSYNC B1 ;  /* 0x0000000000017941 */ /* 0x000fea0003800000 */
.L_x_46:
[----:B-----5:R-:W-:Y:S01]  /*3fb0*/  LOP3.LUT R0, R66, 0xffff, RZ, 0xc0, !PT ;  /* 0x0000ffff42007812 */ /* 0x020fe200078ec0ff */
[C---:B------:R-:W-:Y:S01]  /*3fc0*/  IMAD.SHL.U32 R10, R14.reuse, 0x8, RZ ;  /* 0x000000080e0a7824 */ /* 0x040fe200078e00ff */
[----:B------:R-:W-:Y:S01]  /*3fd0*/  SHF.L.U64.HI R11, R14, 0x3, R15 ;  /* 0x000000030e0b7819 */ /* 0x000fe2000001020f */
[----:B------:R-:W-:Y:S01]  /*3fe0*/  BSSY B1, `(.L_x_48) ;  /* 0x000000e000017945 */ /* 0x000fe20003800000 */
[----:B------:R-:W-:Y:S02]  /*3ff0*/  PRMT R0, R0, 0x8880, RZ ;  /* 0x0000888000007816 */ /* 0x000fe400000000ff */
[----:B------:R-:W-:Y:S01]  /*4000*/  ISETP.GE.AND P2, PT, R69, 0x2, PT ;  /* 0x000000024500780c */ /* 0x000fe20003f46270 */
[----:B------:R-:W-:-:S03]  /*4010*/  IMAD.WIDE.U32 R10, R22, R14, R10 ;  /* 0x0000000e160a7225 */ /* 0x000fc600078e000a */
[----:B------:R-:W-:Y:S01]  /*4020*/  ISETP.LT.OR P0, PT, R68, 0x1, !P2 ;  /* 0x000000014400780c */ /* 0x000fe20005701670 */
[----:B------:R-:W-:Y:S01]  /*4030*/  IMAD R3, R0, R57, RZ ;  /* 0x0000003900037224 */ /* 0x000fe200078e02ff */
[----:B------:R-:W-:Y:S01]  /*4040*/  IADD3 R10, P4, P5, R12, R20, R10 ;  /* 0x000000140c0a7210 */ /* 0x000fe20007d9e00a */
[----:B------:R-:W-:Y:S02]  /*4050*/  IMAD.IADD R14, R19, 0x1, R11 ;  /* 0x00000001130e7824 */ /* 0x000fe400078e020b */
[----:B------:R-:W-:-:S05]  /*4060*/  @!P1 IMAD R15, R24, R56, R3 ;  /* 0x00000038180f9224 */ /* 0x000fca00078e0203 */
[----:B------:R2:W-:Y:S03]  /*4070*/  @!P1 STG.E.U8 desc[UR36][R6.64], R15 ;  /* 0x0000000f06009986 */ /* 0x0005e6000c101124 */
[----:B------:R-:W-:Y:S05]  /*4080*/  @P0 BRA `(.L_x_49) ;  /* 0x00000000000c0947 */ /* 0x000fea0003800000 */
[----:B------:R-:W3:Y:S02]  /*4090*/  LDG.E.U8 R66, desc[UR36][R8.64+0x1] ;  /* 0x0000012408427981 */ /* 0x000ee4000c1e1100 */
[----:B---3--:R-:W-:-:S05]  /*40a0*/  PRMT R0, R66, 0x8880, RZ ;  /* 0x0000888042007816 */ /* 0x008fca00000000ff */
[----:B------:R-:W-:-:S07]  /*40b0*/  IMAD R3, R0, R57, RZ ;  /* 0x0000003900037224 */ /* 0x000fce00078e02ff */
.L_x_49:
[----:B------:R-:W-:Y:S05]  /*40c0*/  BSYNC B1 ;  /* 0x0000000000017941 */ /* 0x000fea0003800000 */
.L_x_48:
[C---:B------:R-:W-:Y:S01]  /*40d0*/  ISETP.LT.OR P3, PT, R68.reuse, 0x9, !P3 ;  /* 0x000000094400780c */ /* 0x040fe20005f61670 */
[----:B------:R-:W-:Y:S01]  /*40e0*/  @!P0 IMAD R25, R25, R56, R3 ;  /* 0x0000003819198224 */ /* 0x000fe200078e0203 */
[----:B------:R-:W-:Y:S01]  /*40f0*/  ISETP.GE.AND P1, PT, R69, 0x9, PT ;  /* 0x000000094500780c */ /* 0x000fe20003f26270 */
[----:B------:R-:W-:Y:S01]  /*4100*/  BSSY B1, `(.L_x_50) ;  /* 0x000000b000017945 */ /* 0x000fe20003800000 */
[----:B------:R-:W-:Y:S02]  /*4110*/  IADD3.X R11, R13, R21, R14, P4, P5 ;  /* 0x000000150d0b7210 */ /* 0x000fe400027ea40e */
[----:B------:R3:W-:Y:S01]  /*4120*/  @!P0 STG.E.U8 desc[UR36][R6.64+0x1], R25 ;  /* 0x0000011906008986 */ /* 0x0007e2000c101124 */
[----:B------:R-:W-:Y:S02]  /*4130*/  ISETP.GE.AND P0, PT, R69, 0xa, PT ;  /* 0x0000000a4500780c */ /* 0x000fe40003f06270 */
[C---:B------:R-:W-:Y:S02]  /*4140*/  ISETP.LT.OR P2, PT, R68.reuse, 0x9, !P2 ;  /* 0x000000094400780c */ /* 0x040fe40005741670 */
[----:B------:R-:W-:-:S02]  /*4150*/  ISETP.LT.OR P5, PT, R68, 0x1, !P1 ;  /* 0x000000014400780c */ /* 0x000fc40004fa1670 */
[----:B------:R-:W-:Y:S01]  /*4160*/  ISETP.LT.OR P4, PT, R68, 0x1, !P0 ;  /* 0x000000014400780c */ /* 0x000fe20004781670 */
[----:B------:R-:W-:-:S12]  /*4170*/  @P3 BRA `(.L_x_51) ;  /* 0x00000000000c3947 */ /* 0x000fd80003800000 */
[----:B------:R-:W4:Y:S02]  /*4180*/  LDG.E.U8 R66, desc[UR36][R10.64] ;  /* 0x000000240a427981 */ /* 0x000f24000c1e1100 */
[----:B----4-:R-:W-:-:S05]  /*4190*/  PRMT R0, R66, 0x8880, RZ ;  /* 0x0000888042007816 */ /* 0x010fca00000000ff */
[----:B------:R-:W-:-:S07]  /*41a0*/  IMAD R3, R0, R57, RZ ;  /* 0x0000003900037224 */ /* 0x000fce00078e02ff */
.L_x_51:
[----:B------:R-:W-:Y:S05]  /*41b0*/  BSYNC B1 ;  /* 0x0000000000017941 */ /* 0x000fea0003800000 */
.L_x_50:
[----:B------:R-:W-:Y:S01]  /*41c0*/  @!P3 IMAD R13, R26, R56, R3 ;  /* 0x000000381a0db224 */ /* 0x000fe200078e0203 */
[----:B------:R-:W-:Y:S04]  /*41d0*/  BSSY B1, `(.L_x_52) ;  /* 0x0000006000017945 */ /* 0x000fe80003800000 */
[----:B------:R4:W-:Y:S01]  /*41e0*/  @!P3 STG.E.U8 desc[UR36][R4.64], R13 ;  /* 0x0000000d0400b986 */ /* 0x0009e2000c101124 */
[----:B------:R-:W-:Y:S05]  /*41f0*/  @P2 BRA `(.L_x_53) ;  /* 0x00000000000c2947 */ /* 0x000fea0003800000 */
[----:B------:R-:W5:Y:S02]  /*4200*/  LDG.E.U8 R66, desc[UR36][R10.64+0x1] ;  /* 0x000001240a427981 */ /* 0x000f64000c1e1100 */
[----:B-----5:R-:W-:-:S05]  /*4210*/  PRMT R0, R66, 0x8880, RZ ;  /* 0x0000888042007816 */ /* 0x020fca00000000ff */
[----:B------:R-:W-:-:S07]  /*4220*/  IMAD R3, R0, R57, RZ ;  /* 0x0000003900037224 */ /* 0x000fce00078e02ff */
.L_x_53:
[----:B------:R-:W-:Y:S05]  /*4230*/  BSYNC B1 ;  /* 0x0000000000017941 */ /* 0x000fea0003800000 */
.L_x_52:
[----:B------:R-:W-:Y:S01]  /*4240*/  @!P2 IMAD R27, R27, R56, R3 ;  /* 0x000000381b1ba224 */ /* 0x000fe200078e0203 */
[----:B------:R-:W-:Y:S04]  /*4250*/  BSSY B1, `(.L_x_54) ;  /* 0x0000006000017945 */ /* 0x000fe80003800000 */
[----:B------:R0:W-:Y:S01]  /*4260*/  @!P2 STG.E.U8 desc[UR36][R4.64+0x1], R27 ;  /* 0x0000011b0400a986 */ /* 0x0001e2000c101124 */
[----:B------:R-:W-:Y:S05]  /*4270*/  @P5 BRA `(.L_x_55) ;  /* 0x00000000000c5947 */ /* 0x000fea0003800000 */
[----:B------:R-:W5:Y:S02]  /*4280*/  LDG.E.U8 R66, desc[UR36][R8.64+0x8] ;  /* 0x0000082408427981 */ /* 0x000f64000c1e1100 */
[----:B-----5:R-:W-:-:S05]  /*4290*/  PRMT R0, R66, 0x8880, RZ ;  /* 0x0000888042007816 */ /* 0x020fca00000000ff */
[----:B------:R-:W-:-:S07]  /*42a0*/  IMAD R3, R0, R57, RZ ;  /* 0x0000003900037224 */ /* 0x000fce00078e02ff */
.L_x_55:
[----:B------:R-:W-:Y:S05]  /*42b0*/  BSYNC B1 ;  /* 0x0000000000017941 */ /* 0x000fea0003800000 */
.L_x_54:
[----:B----4-:R-:W-:Y:S01]  /*42c0*/  @!P5 IMAD R13, R28, R56, R3 ;  /* 0x000000381c0dd224 */ /* 0x010fe200078e0203 */
[----:B------:R-:W-:Y:S04]  /*42d0*/  BSSY B1, `(.L_x_56) ;  /* 0x0000006000017945 */ /* 0x000fe80003800000 */
[----:B------:R4:W-:Y:S01]  /*42e0*/  @!P5 STG.E.U8 desc[UR36][R6.64+0x8], R13 ;  /* 0x0000080d0600d986 */ /* 0x0009e2000c101124 */
[----:B------:R-:W-:Y:S05]  /*42f0*/  @P4 BRA `(.L_x_57) ;  /* 0x00000000000c4947 */ /* 0x000fea0003800000 */
[----:B------:R-:W5:Y:S02]  /*4300*/  LDG.E.U8 R66, desc[UR36][R8.64+0x9] ;  /* 0x0000092408427981 */ /* 0x000f64000c1e1100 */
[----:B-----5:R-:W-:-:S05]  /*4310*/  PRMT R0, R66, 0x8880, RZ ;  /* 0x0000888042007816 */ /* 0x020fca00000000ff */
[----:B------:R-:W-:-:S07]  /*4320*/  IMAD R3, R0, R57, RZ ;  /* 0x0000003900037224 */ /* 0x000fce00078e02ff */
.L_x_57:
[----:B------:R-:W-:Y:S05]  /*4330*/  BSYNC B1 ;  /* 0x0000000000017941 */ /* 0x000fea0003800000 */
.L_x_56:
[C---:B------:R-:W-:Y:S01]  /*4340*/  ISETP.LT.OR P1, PT, R68.reuse, 0x9, !P1 ;  /* 0x000000094400780c */ /* 0x040fe20004f21670 */
[----:B------:R-:W-:Y:S01]  /*4350*/  @!P4 IMAD R29, R29, R56, R3 ;  /* 0x000000381d1dc224 */ /* 0x000fe200078e0203 */
[C---:B------:R-:W-:Y:S01]  /*4360*/  ISETP.GE.AND P3, PT, R69.reuse, 0x11, PT ;  /* 0x000000114500780c */ /* 0x040fe20003f66270 */
[----:B------:R-:W-:Y:S01]  /*4370*/  BSSY B1, `(.L_x_58) ;  /* 0x000000a000017945 */ /* 0x000fe20003800000 */
[----:B------:R-:W-:Y:S02]  /*4380*/  ISETP.GE.AND P2, PT, R69, 0x12, PT ;  /* 0x000000124500780c */ /* 0x000fe40003f46270 */
[----:B------:R0:W-:Y:S01]  /*4390*/  @!P4 STG.E.U8 desc[UR36][R6.64+0x9], R29 ;  /* 0x0000091d0600c986 */ /* 0x0001e2000c101124 */
[C---:B------:R-:W-:Y:S02]  /*43a0*/  ISETP.LT.OR P0, PT, R68.reuse, 0x9, !P0 ;  /* 0x000000094400780c */ /* 0x040fe40004701670 */
[C---:B------:R-:W-:Y:S02]  /*43b0*/  ISETP.LT.OR P5, PT, R68.reuse, 0x1, !P3 ;  /* 0x000000014400780c */ /* 0x040fe40005fa1670 */
[----:B------:R-:W-:-:S02]  /*43c0*/  ISETP.LT.OR P4, PT, R68, 0x1, !P2 ;  /* 0x000000014400780c */ /* 0x000fc40005781670 */
[----:B------:R-:W-:Y:S11]  /*43d0*/  @P1 BRA `(.L_x_59) ;  /* 0x00000000000c1947 */ /* 0x000ff60003800000 */
[----:B------:R-:W5:Y:S02]  /*43e0*/  LDG.E.U8 R66, desc[UR36][R10.64+0x8] ;  /* 0x000008240a427981 */ /* 0x000f64000c1e1100 */
[----:B-----5:R-:W-:-:S05]  /*43f0*/  PRMT R0, R66, 0x8880, RZ ;  /* 0x0000888042007816 */ /* 0x020fca00000000ff */
[----:B------:R-:W-:-:S07]  /*4400*/  IMAD R3, R0, R57, RZ ;  /* 0x0000003900037224 */ /* 0x000fce00078e02ff */
.L_x_59:
[----:B------:R-:W-:Y:S05]  /*4410*/  BSYNC B1 ;  /* 0x0000000000017941 */ /* 0x000fea0003800000 */
.L_x_58:
[----:B----4-:R-:W-:Y:S01]  /*4420*/  @!P1 IMAD R13, R30, R56, R3 ;  /* 0x000000381e0d9224 */ /* 0x010fe200078e0203 */
[----:B------:R-:W-:Y:S04]  /*4430*/  BSSY B1, `(.L_x_60) ;  /* 0x0000006000017945 */ /* 0x000fe80003800000 */
[----:B------:R4:W-:Y:S01]  /*4440*/  @!P1 STG.E.U8 desc[UR36][R4.64+0x8], R13 ;  /* 0x0000080d04009986 */ /* 0x0009e2000c101124 */
[----:B------:R-:W-:Y:S05]  /*4450*/  @P0 BRA `(.L_x_61) ;  /* 0x00000000000c0947 */ /* 0x000fea0003800000 */
[----:B------:R-:W5:Y:S02]  /*4460*/  LDG.E.U8 R66, desc[UR36][R10.64+0x9] ;  /* 0x000009240a427981 */ /* 0x000f64000c1e1100 */
[----:B-----5:R-:W-:-:S05]  /*4470*/  PRMT R0, R66, 0x8880, RZ ;  /* 0x0000888042007816 */ /* 0x020fca00000000ff */
[----:B------:R-:W-:-:S07]  /*4480*/  IMAD R3, R0, R57, RZ ;  /* 0x0000003900037224 */ /* 0x000fce00078e02ff */
.L_x_61:
[----:B------:R-:W-:Y:S05]  /*4490*/  BSYNC B1 ;  /* 0x0000000000017941 */ /* 0x000fea0003800000 */
.L_x_60:
[----:B------:R-:W-:Y:S01]  /*44a0*/  @!P0 IMAD R31, R31, R56, R3 ;  /* 0x000000381f1f8224 */ /* 0x000fe200078e0203 */
[----:B------:R-:W-:Y:S04]  /*44b0*/  BSSY B1, `(.L_x_62) ;  /* 0x0000006000017945 */ /* 0x000fe80003800000 */
[----:B------:R0:W-:Y:S01]  /*44c0*/  @!P0 STG.E.U8 desc[UR36][R4.64+0x9], R31 ;  /* 0x0000091f04008986 */ /* 0x0001e2000c101124 */
[----:B------:R-:W-:Y:S05]  /*44d0*/  @P5 BRA `(.L_x_63) ;  /* 0x00000000000c5947 */ /* 0x000fea0003800000 */
[----:B------:R-:W5:Y:S02]  /*44e0*/  LDG.E.U8 R66, desc[UR36][R8.64+0x10] ;  /* 0x0000102408427981 */ /* 0x000f64000c1e1100 */
[----:B-----5:R-:W-:-:S05]  /*44f0*/  PRMT R0, R66, 0x8880, RZ ;  /* 0x0000888042007816 */ /* 0x020fca00000000ff */
[----:B------:R-:W-:-:S07]  /*4500*/  IMAD R3, R0, R57, RZ ;  /* 0x0000003900037224 */ /* 0x000fce00078e02ff */
.L_x_63:
[----:B------:R-:W-:Y:S05]  /*4510*/  BSYNC B1 ;  /* 0x0000000000017941 */ /* 0x000fea0003800000 */
.L_x_62:
[----:B----4-:R-:W-:Y:S01]  /*4520*/  @!P5 IMAD R13, R32, R56, R3 ;  /* 0x00000038200dd224 */ /* 0x010fe200078e0203 */
[----:B------:R-:W-:Y:S04]  /*4530*/  BSSY B1, `(.L_x_64) ;  /* 0x0000006000017945 */ /* 0x000fe80003800000 */
[----:B------:R4:W-:Y:S01]  /*4540*/  @!P5 STG.E.U8 desc[UR36][R6.64+0x10], R13 ;  /* 0x0000100d0600d986 */ /* 0x0009e2000c101124 */
[----:B------:R-:W-:Y:S05]  /*4550*/  @P4 BRA `(.L_x_65) ;  /* 0x00000000000c4947 */ /* 0x000fea0003800000 */
[----:B------:R-:W5:Y:S02]  /*4560*/  LDG.E.U8 R66, desc[UR36][R8.64+0x11] ;  /* 0x0000112408427981 */ /* 0x000f64000c1e1100 */
[----:B-----5:R-:W-:-:S05]  /*4570*/  PRMT R0, R66, 0x8880, RZ ;  /* 0x0000888042007816 */ /* 0x020fca00000000ff */
[----:B------:R-:W-:-:S07]  /*4580*/  IMAD R3, R0, R57, RZ ;  /* 0x0000003900037224 */ /* 0x000fce00078e02ff */
.L_x_65:
[----:B------:R-:W-:Y:S05]  /*4590*/  BSYNC B1 ;  /* 0x0000000000017941 */ /* 0x000fea0003800000 */
.L_x_64:
        /* <DEDUP_REMOVED lines=13> */
.L_x_67:
[----:B------:R-:W-:Y:S05]  /*4670*/  BSYNC B1 ;  /* 0x0000000000017941 */ /* 0x000fea0003800000 */
.L_x_66:
[----:B----4-:R-:W-:Y:S01]  /*4680*/  @!P3 IMAD R13, R34, R56, R3 ;  /* 0x00000038220db224 */ /* 0x010fe200078e0203 */
[----:B------:R-:W-:Y:S04]  /*4690*/  BSSY B1, `(.L_x_68) ;  /* 0x0000006000017945 */ /* 0x000fe80003800000 */
[----:B------:R4:W-:Y:S01]  /*46a0*/  @!P3 STG.E.U8 desc[UR36][R4.64+0x10], R13 ;  /* 0x0000100d0400b986 */ /* 0x0009e2000c101124 */
[----:B------:R-:W-:Y:S05]  /*46b0*/  @P2 BRA `(.L_x_69) ;  /* 0x00000000000c2947 */ /* 0x000fea0003800000 */
[----:B------:R-:W5:Y:S02]  /*46c0*/  LDG.E.U8 R66, desc[UR36][R10.64+0x11] ;  /* 0x000011240a427981 */ /* 0x000f64000c1e1100 */
[----:B-----5:R-:W-:-:S05]  /*46d0*/  PRMT R0, R66, 0x8880, RZ ;  /* 0x0000888042007816 */ /* 0x020fca00000000ff */
[----:B------:R-:W-:-:S07]  /*46e0*/  IMAD R3, R0, R57, RZ ;  /* 0x0000003900037224 */ /* 0x000fce00078e02ff */
.L_x_69:
[----:B------:R-:W-:Y:S05]  /*46f0*/  BSYNC B1 ;  /* 0x0000000000017941 */ /* 0x000fea0003800000 */
.L_x_68:
[----:B------:R-:W-:Y:S01]  /*4700*/  @!P2 IMAD R35, R35, R56, R3 ;  /* 0x000000382323a224 */ /* 0x000fe200078e0203 */
[----:B------:R-:W-:Y:S04]  /*4710*/  BSSY B1, `(.L_x_70) ;  /* 0x0000006000017945 */ /* 0x000fe80003800000 */
[----:B------:R0:W-:Y:S01]  /*4720*/  @!P2 STG.E.U8 desc[UR36][R4.64+0x11], R35 ;  /* 0x000011230400a986 */ /* 0x0001e2000c101124 */
[----:B------:R-:W-:Y:S05]  /*4730*/  @P5 BRA `(.L_x_71) ;  /* 0x00000000000c5947 */ /* 0x000fea0003800000 */
[----:B------:R-:W5:Y:S02]  /*4740*/  LDG.E.U8 R66, desc[UR36][R8.64+0x18] ;  /* 0x0000182408427981 */ /* 0x000f64000c1e1100 */
[----:B-----5:R-:W-:-:S05]  /*4750*/  PRMT R0, R66, 0x8880, RZ ;  /* 0x0000888042007816 */ /* 0x020fca00000000ff */
[----:B------:R-:W-:-:S07]  /*4760*/  IMAD R3, R0, R57, RZ ;  /* 0x0000003900037224 */ /* 0x000fce00078e02ff */
.L_x_71:
[----:B------:R-:W-:Y:S05]  /*4770*/  BSYNC B1 ;  /* 0x0000000000017941 */ /* 0x000fea0003800000 */
.L_x_70:
[----:B----4-:R-:W-:Y:S01]  /*4780*/  @!P5 IMAD R13, R36, R56, R3 ;  /* 0x00000038240dd224 */ /* 0x010fe200078e0203 */
[----:B------:R-:W-:Y:S04]  /*4790*/  BSSY B1, `(.L_x_72) ;  /* 0x0000006000017945 */ /* 0x000fe80003800000 */
[----:B------:R4:W-:Y:S01]  /*47a0*/  @!P5 STG.E.U8 desc[UR36][R6.64+0x18], R13 ;  /* 0x0000180d0600d986 */ /* 0x0009e2000c101124 */
[----:B------:R-:W-:Y:S05]  /*47b0*/  @P4 BRA `(.L_x_73) ;  /* 0x00000000000c4947 */ /* 0x000fea0003800000 */
[----:B------:R-:W5:Y:S02]  /*47c0*/  LDG.E.U8 R66, desc[UR36][R8.64+0x19] ;  /* 0x0000192408427981 */ /* 0x000f64000c1e1100 */
[----:B-----5:R-:W-:-:S05]  /*47d0*/  PRMT R0, R66, 0x8880, RZ ;  /* 0x0000888042007816 */ /* 0x020fca00000000ff */
[----:B------:R-:W-:-:S07]  /*47e0*/  IMAD R3, R0, R57, RZ ;  /* 0x0000003900037224 */ /* 0x000fce00078e02ff */
.L_x_73:
[----:B------:R-:W-:Y:S05]  /*47f0*/  BSYNC B1 ;  /* 0x0000000000017941 */ /* 0x000fea0003800000 */
.L_x_72:
        /* <DEDUP_REMOVED lines=13> */
.L_x_75:
[----:B------:R-:W-:Y:S05]  /*48d0*/  BSYNC B1 ;  /* 0x0000000000017941 */ /* 0x000fea0003800000 */
.L_x_74:
[----:B----4-:R-:W-:Y:S01]  /*48e0*/  @!P1 IMAD R13, R38, R56, R3 ;  /* 0x00000038260d9224 */ /* 0x010fe200078e0203 */
[----:B------:R-:W-:Y:S04]  /*48f0*/  BSSY B1, `(.L_x_76) ;  /* 0x0000006000017945 */ /* 0x000fe80003800000 */
[----:B------:R4:W-:Y:S01]  /*4900*/  @!P1 STG.E.U8 desc[UR36][R4.64+0x18], R13 ;  /* 0x0000180d04009986 */ /* 0x0009e2000c101124 */
[----:B------:R-:W-:Y:S05]  /*4910*/  @P4 BRA `(.L_x_77) ;  /* 0x00000000000c4947 */ /* 0x000fea0003800000 */
[----:B------:R-:W5:Y:S02]  /*4920*/  LDG.E.U8 R66, desc[UR36][R10.64+0x19] ;  /* 0x000019240a427981 */ /* 0x000f64000c1e1100 */
[----:B-----5:R-:W-:-:S05]  /*4930*/  PRMT R0, R66, 0x8880, RZ ;  /* 0x0000888042007816 */ /* 0x020fca00000000ff */
[----:B------:R-:W-:-:S07]  /*4940*/  IMAD R3, R0, R57, RZ ;  /* 0x0000003900037224 */ /* 0x000fce00078e02ff */
.L_x_77:
[----:B------:R-:W-:Y:S05]  /*4950*/  BSYNC B1 ;  /* 0x0000000000017941 */ /* 0x000fea0003800000 */
.L_x_76:
[----:B------:R-:W-:Y:S01]  /*4960*/  @!P4 IMAD R39, R39, R56, R3 ;  /* 0x000000382727c224 */ /* 0x000fe200078e0203 */
[----:B------:R-:W-:Y:S04]  /*4970*/  BSSY B1, `(.L_x_78) ;  /* 0x0000006000017945 */ /* 0x000fe80003800000 */
[----:B------:R0:W-:Y:S01]  /*4980*/  @!P4 STG.E.U8 desc[UR36][R4.64+0x19], R39 ;  /* 0x000019270400c986 */ /* 0x0001e2000c101124 */
[----:B------:R-:W-:Y:S05]  /*4990*/  @P5 BRA `(.L_x_79) ;  /* 0x00000000000c5947 */ /* 0x000fea0003800000 */
[----:B------:R-:W5:Y:S02]  /*49a0*/  LDG.E.U8 R66, desc[UR36][R8.64+0x20] ;  /* 0x0000202408427981 */ /* 0x000f64000c1e1100 */
[----:B-----5:R-:W-:-:S05]  /*49b0*/  PRMT R0, R66, 0x8880, RZ ;  /* 0x0000888042007816 */ /* 0x020fca00000000ff */
[----:B------:R-:W-:-:S07]  /*49c0*/  IMAD R3, R0, R57, RZ ;  /* 0x0000003900037224 */ /* 0x000fce00078e02ff */
.L_x_79:
[----:B------:R-:W-:Y:S05]  /*49d0*/  BSYNC B1 ;  /* 0x0000000000017941 */ /* 0x000fea0003800000 */
.L_x_78:
[----:B----4-:R-:W-:Y:S01]  /*49e0*/  @!P5 IMAD R13, R40, R56, R3 ;  /* 0x00000038280dd224 */ /* 0x010fe200078e0203 */
[----:B------:R-:W-:Y:S04]  /*49f0*/  BSSY B1, `(.L_x_80) ;  /* 0x0000006000017945 */ /* 0x000fe80003800000 */
[----:B------:R4:W-:Y:S01]  /*4a00*/  @!P5 STG.E.U8 desc[UR36][R6.64+0x20], R13 ;  /* 0x0000200d0600d986 */ /* 0x0009e2000c101124 */
[----:B------:R-:W-:Y:S05]  /*4a10*/  @P0 BRA `(.L_x_81) ;  /* 0x00000000000c0947 */ /* 0x000fea0003800000 */
[----:B------:R-:W5:Y:S02]  /*4a20*/  LDG.E.U8 R66, desc[UR36][R8.64+0x21] ;  /* 0x0000212408427981 */ /* 0x000f64000c1e1100 */
[----:B-----5:R-:W-:-:S05]  /*4a30*/  PRMT R0, R66, 0x8880, RZ ;  /* 0x0000888042007816 */ /* 0x020fca00000000ff */
[----:B------:R-:W-:-:S07]  /*4a40*/  IMAD R3, R0, R57, RZ ;  /* 0x0000003900037224 */ /* 0x000fce00078e02ff */
.L_x_81:
[----:B------:R-:W-:Y:S05]  /*4a50*/  BSYNC B1 ;  /* 0x0000000000017941 */ /* 0x000fea0003800000 */
.L_x_80:
        /* <DEDUP_REMOVED lines=13> */
.L_x_83:
[----:B------:R-:W-:Y:S05]  /*4b30*/  BSYNC B1 ;  /* 0x0000000000017941 */ /* 0x000fea0003800000 */
.L_x_82:
[----:B----4-:R-:W-:Y:S01]  /*4b40*/  @!P3 IMAD R13, R42, R56, R3 ;  /* 0x000000382a0db224 */ /* 0x010fe200078e0203 */
[----:B------:R-:W-:Y:S04]  /*4b50*/  BSSY B1, `(.L_x_84) ;  /* 0x0000006000017945 */ /* 0x000fe80003800000 */
[----:B------:R4:W-:Y:S01]  /*4b60*/  @!P3 STG.E.U8 desc[UR36][R4.64+0x20], R13 ;  /* 0x0000200d0400b986 */ /* 0x0009e2000c101124 */
[----:B------:R-:W-:Y:S05]  /*4b70*/  @P2 BRA `(.L_x_85) ;  /* 0x00000000000c2947 */ /* 0x000fea0003800000 */
[----:B------:R-:W5:Y:S02]  /*4b80*/  LDG.E.U8 R66, desc[UR36][R10.64+0x21] ;  /* 0x000021240a427981 */ /* 0x000f64000c1e1100 */
[----:B-----5:R-:W-:-:S05]  /*4b90*/  PRMT R0, R66, 0x8880, RZ ;  /* 0x0000888042007816 */ /* 0x020fca00000000ff */
[----:B------:R-:W-:-:S07]  /*4ba0*/  IMAD R3, R0, R57, RZ ;  /* 0x0000003900037224 */ /* 0x000fce00078e02ff */
.L_x_85:
[----:B------:R-:W-:Y:S05]  /*4bb0*/  BSYNC B1 ;  /* 0x0000000000017941 */ /* 0x000fea0003800000 */
.L_x_84:
[----:B------:R-:W-:Y:S01]  /*4bc0*/  @!P2 IMAD R43, R43, R56, R3 ;  /* 0x000000382b2ba224 */ /* 0x000fe200078e0203 */
[----:B------:R-:W-:Y:S04]  /*4bd0*/  BSSY B1, `(.L_x_86) ;  /* 0x0000006000017945 */ /* 0x000fe80003800000 */
[----:B------:R0:W-:Y:S01]  /*4be0*/  @!P2 STG.E.U8 desc[UR36][R4.64+0x21], R43 ;  /* 0x0000212b0400a986 */ /* 0x0001e2000c101124 */
[----:B------:R-:W-:Y:S05]  /*4bf0*/  @P0 BRA `(.L_x_87) ;  /* 0x00000000000c0947 */ /* 0x000fea0003800000 */
[----:B------:R-:W5:Y:S02]  /*4c00*/  LDG.E.U8 R66, desc[UR36][R8.64+0x28] ;  /* 0x0000282408427981 */ /* 0x000f64000c1e1100 */
[----:B-----5:R-:W-:-:S05]  /*4c10*/  PRMT R0, R66, 0x8880, RZ ;  /* 0x0000888042007816 */ /* 0x020fca00000000ff */
[----:B------:R-:W-:-:S07]  /*4c20*/  IMAD R3, R0, R57, RZ ;  /* 0x0000003900037224 */ /* 0x000fce00078e02ff */
.L_x_87:
[----:B------:R-:W-:Y:S05]  /*4c30*/  BSYNC B1 ;  /* 0x0000000000017941 */ /* 0x000fea0003800000 */
.L_x_86:
[----:B----4-:R-:W-:Y:S01]  /*4c40*/  @!P0 IMAD R13, R44, R56, R3 ;  /* 0x000000382c0d8224 */ /* 0x010fe200078e0203 */
[----:B------:R-:W-:Y:S04]  /*4c50*/  BSSY B1, `(.L_x_88) ;  /* 0x0000006000017945 */ /* 0x000fe80003800000 */
[----:B------:R4:W-:Y:S01]  /*4c60*/  @!P0 STG.E.U8 desc[UR36][R6.64+0x28], R13 ;  /* 0x0000280d06008986 */ /* 0x0009e2000c101124 */
[----:B------:R-:W-:Y:S05]  /*4c70*/  @P5 BRA `(.L_x_89) ;  /* 0x00000000000c5947 */ /* 0x000fea0003800000 */
[----:B------:R-:W5:Y:S02]  /*4c80*/  LDG.E.U8 R66, desc[UR36][R8.64+0x29] ;  /* 0x0000292408427981 */ /* 0x000f64000c1e1100 */
[----:B-----5:R-:W-:-:S05]  /*4c90*/  PRMT R0, R66, 0x8880, RZ ;  /* 0x0000888042007816 */ /* 0x020fca00000000ff */
[----:B------:R-:W-:-:S07]  /*4ca0*/  IMAD R3, R0, R57, RZ ;  /* 0x0000003900037224 */ /* 0x000fce00078e02ff */
.L_x_89:
[----:B------:R-:W-:Y:S05]  /*4cb0*/  BSYNC B1 ;  /* 0x0000000000017941 */ /* 0x000fea0003800000 */
.L_x_88:
        /* <DEDUP_REMOVED lines=13> */
.L_x_91:
[----:B------:R-:W-:Y:S05]  /*4d90*/  BSYNC B1 ;  /* 0x0000000000017941 */ /* 0x000fea0003800000 */
.L_x_90:
[----:B----4-:R-:W-:Y:S01]  /*4da0*/  @!P4 IMAD R13, R46, R56, R3 ;  /* 0x000000382e0dc224 */ /* 0x010fe200078e0203 */
[----:B------:R-:W-:Y:S04]  /*4db0*/  BSSY B1, `(.L_x_92) ;  /* 0x0000006000017945 */ /* 0x000fe80003800000 */
[----:B------:R4:W-:Y:S01]  /*4dc0*/  @!P4 STG.E.U8 desc[UR36][R4.64+0x28], R13 ;  /* 0x0000280d0400c986 */ /* 0x0009e2000c101124 */
[----:B------:R-:W-:Y:S05]  /*4dd0*/  @P1 BRA `(.L_x_93) ;  /* 0x00000000000c1947 */ /* 0x000fea0003800000 */
[----:B------:R-:W5:Y:S02]  /*4de0*/  LDG.E.U8 R66, desc[UR36][R10.64+0x29] ;  /* 0x000029240a427981 */ /* 0x000f64000c1e1100 */
[----:B-----5:R-:W-:-:S05]  /*4df0*/  PRMT R0, R66, 0x8880, RZ ;  /* 0x0000888042007816 */ /* 0x020fca00000000ff */
[----:B------:R-:W-:-:S07]  /*4e00*/  IMAD R3, R0, R57, RZ ;  /* 0x0000003900037224 */ /* 0x000fce00078e02ff */
.L_x_93:
[----:B------:R-:W-:Y:S05]  /*4e10*/  BSYNC B1 ;  /* 0x0000000000017941 */ /* 0x000fea0003800000 */
.L_x_92:
[----:B------:R-:W-:Y:S01]  /*4e20*/  @!P1 IMAD R47, R47, R56, R3 ;  /* 0x000000382f2f9224 */ /* 0x000fe200078e0203 */
[----:B------:R-:W-:Y:S04]  /*4e30*/  BSSY B1, `(.L_x_94) ;  /* 0x0000006000017945 */ /* 0x000fe80003800000 */
[----:B------:R0:W-:Y:S01]  /*4e40*/  @!P1 STG.E.U8 desc[UR36][R4.64+0x29], R47 ;  /* 0x0000292f04009986 */ /* 0x0001e2000c101124 */
[----:B------:R-:W-:Y:S05]  /*4e50*/  @P3 BRA `(.L_x_95) ;  /* 0x00000000000c3947 */ /* 0x000fea0003800000 */
[----:B------:R-:W5:Y:S02]  /*4e60*/  LDG.E.U8 R66, desc[UR36][R8.64+0x30] ;  /* 0x0000302408427981 */ /* 0x000f64000c1e1100 */
[----:B-----5:R-:W-:-:S05]  /*4e70*/  PRMT R0, R66, 0x8880, RZ ;  /* 0x0000888042007816 */ /* 0x020fca00000000ff */
[----:B------:R-:W-:-:S07]  /*4e80*/  IMAD R3, R0, R57, RZ ;  /* 0x0000003900037224 */ /* 0x000fce00078e02ff */
.L_x_95:
[----:B------:R-:W-:Y:S05]  /*4e90*/  BSYNC B1 ;  /* 0x0000000000017941 */ /* 0x000fea0003800000 */
.L_x_94:
[----:B----4-:R-:W-:Y:S01]  /*4ea0*/  @!P3 IMAD R13, R48, R56, R3 ;  /* 0x00000038300db224 */ /* 0x010fe200078e0203 */
[----:B------:R-:W-:Y:S04]  /*4eb0*/  BSSY B1, `(.L_x_96) ;  /* 0x0000006000017945 */ /* 0x000fe80003800000 */
[----:B------:R4:W-:Y:S01]  /*4ec0*/  @!P3 STG.E.U8 desc[UR36][R6.64+0x30], R13 ;  /* 0x0000300d0600b986 */ /* 0x0009e2000c101124 */
[----:B------:R-:W-:Y:S05]  /*4ed0*/  @P5 BRA `(.L_x_97) ;  /* 0x00000000000c5947 */ /* 0x000fea0003800000 */
[----:B------:R-:W5:Y:S02]  /*4ee0*/  LDG.E.U8 R66, desc[UR36][R8.64+0x31] ;  /* 0x0000312408427981 */ /* 0x000f64000c1e1100 */
[----:B-----5:R-:W-:-:S05]  /*4ef0*/  PRMT R0, R66, 0x8880, RZ ;  /* 0x0000888042007816 */ /* 0x020fca00000000ff */
[----:B------:R-:W-:-:S07]  /*4f00*/  IMAD R3, R0, R57, RZ ;  /* 0x0000003900037224 */ /* 0x000fce00078e02ff */
.L_x_97:
[----:B------:R-:W-:Y:S05]  /*4f10*/  BSYNC B1 ;  /* 0x0000000000017941 */ /* 0x000fea0003800000 */
.L_x_96:
        /* <DEDUP_REMOVED lines=9> */
[----:B------:R-:W-:Y:S01]  /*4fb0*/  ISETP.LT.OR P3, PT, R68, 0x9, !P3 ;  /* 0x000000094400780c */ /* 0x000fe20005f61670 */
[----:B------:R-:W-:-:S12]  /*4fc0*/  @P2 BRA `(.L_x_99) ;  /* 0x00000000000c2947 */ /* 0x000fd80003800000 */
[----:B------:R-:W5:Y:S02]  /*4fd0*/  LDG.E.U8 R66, desc[UR36][R10.64+0x30] ;  /* 0x000030240a427981 */ /* 0x000f64000c1e1100 */
[----:B-----5:R-:W-:-:S05]  /*4fe0*/  PRMT R0, R66, 0x8880, RZ ;  /* 0x0000888042007816 */ /* 0x020fca00000000ff */
[----:B------:R-:W-:-:S07]  /*4ff0*/  IMAD R3, R0, R57, RZ ;  /* 0x0000003900037224 */ /* 0x000fce00078e02ff */
.L_x_99:
[----:B------:R-:W-:Y:S05]  /*5000*/  BSYNC B1 ;  /* 0x0000000000017941 */ /* 0x000fea0003800000 */
.L_x_98:
[----:B----4-:R-:W-:Y:S01]  /*5010*/  @!P2 IMAD R13, R50, R56, R3 ;  /* 0x00000038320da224 */ /* 0x010fe200078e0203 */
[----:B------:R-:W-:Y:S04]  /*5020*/  BSSY B1, `(.L_x_100) ;  /* 0x0000006000017945 */ /* 0x000fe80003800000 */
[----:B------:R4:W-:Y:S01]  /*5030*/  @!P2 STG.E.U8 desc[UR36][R4.64+0x30], R13 ;  /* 0x0000300d0400a986 */ /* 0x0009e2000c101124 */
[----:B------:R-:W-:Y:S05]  /*5040*/  @P0 BRA `(.L_x_101) ;  /* 0x00000000000c0947 */ /* 0x000fea0003800000 */
[----:B------:R-:W5:Y:S02]  /*5050*/  LDG.E.U8 R66, desc[UR36][R10.64+0x31] ;  /* 0x000031240a427981 */ /* 0x000f64000c1e1100 */
[----:B-----5:R-:W-:-:S05]  /*5060*/  PRMT R0, R66, 0x8880, RZ ;  /* 0x0000888042007816 */ /* 0x020fca00000000ff */
[----:B------:R-:W-:-:S07]  /*5070*/  IMAD R3, R0, R57, RZ ;  /* 0x0000003900037224 */ /* 0x000fce00078e02ff */
.L_x_101:
[----:B------:R-:W-:Y:S05]  /*5080*/  BSYNC B1 ;  /* 0x0000000000017941 */ /* 0x000fea0003800000 */
.L_x_100:
[----:B------:R-:W-:Y:S01]  /*5090*/  @!P0 IMAD R51, R51, R56, R3 ;  /* 0x0000003833338224 */ /* 0x000fe200078e0203 */
[----:B------:R-:W-:Y:S04]  /*50a0*/  BSSY B1, `(.L_x_102) ;  /* 0x0000006000017945 */ /* 0x000fe80003800000 */
[----:B------:R0:W-:Y:S01]  /*50b0*/  @!P0 STG.E.U8 desc[UR36][R4.64+0x31], R51 ;  /* 0x0000313304008986 */ /* 0x0001e2000c101124 */
[----:B------:R-:W-:Y:S05]  /*50c0*/  @P5 BRA `(.L_x_103) ;  /* 0x00000000000c5947 */ /* 0x000fea0003800000 */
[----:B------:R-:W5:Y:S02]  /*50d0*/  LDG.E.U8 R66, desc[UR36][R8.64+0x38] ;  /* 0x0000382408427981 */ /* 0x000f64000c1e1100 */
[----:B-----5:R-:W-:-:S05]  /*50e0*/  PRMT R0, R66, 0x8880, RZ ;  /* 0x0000888042007816 */ /* 0x020fca00000000ff */
[----:B------:R-:W-:-:S07]  /*50f0*/  IMAD R3, R0, R57, RZ ;  /* 0x0000003900037224 */ /* 0x000fce00078e02ff */
.L_x_103:
[----:B------:R-:W-:Y:S05]  /*5100*/  BSYNC B1 ;  /* 0x0000000000017941 */ /* 0x000fea0003800000 */
.L_x_102:
[----:B----4-:R-:W-:Y:S01]  /*5110*/  @!P5 IMAD R13, R52, R56, R3 ;  /* 0x00000038340dd224 */ /* 0x010fe200078e0203 */
[----:B------:R-:W-:Y:S04]  /*5120*/  BSSY B1, `(.L_x_104) ;  /* 0x0000006000017945 */ /* 0x000fe80003800000 */
[----:B------:R4:W-:Y:S01]  /*5130*/  @!P5 STG.E.U8 desc[UR36][R6.64+0x38], R13 ;  /* 0x0000380d0600d986 */ /* 0x0009e2000c101124 */
[----:B------:R-:W-:Y:S05]  /*5140*/  @P4 BRA `(.L_x_105) ;  /* 0x00000000000c4947 */ /* 0x000fea0003800000 */
[----:B------:R-:W5:Y:S02]  /*5150*/  LDG.E.U8 R66, desc[UR36][R8.64+0x39] ;  /* 0x0000392408427981 */ /* 0x000f64000c1e1100 */
[----:B-----5:R-:W-:-:S05]  /*5160*/  PRMT R0, R66, 0x8880, RZ ;  /* 0x0000888042007816 */ /* 0x020fca00000000ff */
[----:B------:R-:W-:-:S07]  /*5170*/  IMAD R3, R0, R57, RZ ;  /* 0x0000003900037224 */ /* 0x000fce00078e02ff */
.L_x_105:
[----:B------:R-:W-:Y:S05]  /*5180*/  BSYNC B1 ;  /* 0x0000000000017941 */ /* 0x000fea0003800000 */
.L_x_104:
[----:B------:R-:W-:Y:S01]  /*5190*/  @!P4 IMAD R53, R53, R56, R3 ;  /* 0x000000383535c224 */ /* 0x000fe200078e0203 */
[----:B------:R-:W-:Y:S04]  /*51a0*/  BSSY B1, `(.L_x_106) ;  /* 0x0000006000017945 */ /* 0x000fe80003800000 */
[----:B------:R0:W-:Y:S01]  /*51b0*/  @!P4 STG.E.U8 desc[UR36][R6.64+0x39], R53 ;  /* 0x000039350600c986 */ /* 0x0001e2000c101124 */
[----:B------:R-:W-:Y:S05]  /*51c0*/  @P3 BRA `(.L_x_107) ;  /* 0x00000000000c3947 */ /* 0x000fea0003800000 */
[----:B------:R-:W5:Y:S02]  /*51d0*/  LDG.E.U8 R66, desc[UR36][R10.64+0x38] ;  /* 0x000038240a427981 */ /* 0x000f64000c1e1100 */
[----:B-----5:R-:W-:-:S05]  /*51e0*/  PRMT R0, R66, 0x8880, RZ ;  /* 0x0000888042007816 */ /* 0x020fca00000000ff */
[----:B------:R-:W-:-:S07]  /*51f0*/  IMAD R3, R0, R57, RZ ;  /* 0x0000003900037224 */ /* 0x000fce00078e02ff */
.L_x_107:
[----:B------:R-:W-:Y:S05]  /*5200*/  BSYNC B1 ;  /* 0x0000000000017941 */ /* 0x000fea0003800000 */
.L_x_106:
[----:B0-234-:R-:W-:Y:S01]  /*5210*/  @!P3 IMAD R7, R54, R56, R3 ;  /* 0x000000383607b224 */ /* 0x01dfe200078e0203 */
[----:B------:R-:W-:Y:S01]  /*5220*/  ISETP.LT.OR P1, PT, R68, 0x9, !P1 ;  /* 0x000000094400780c */ /* 0x000fe20004f21670 */
[----:B------:R-:W-:Y:S03]  /*5230*/  BSSY B1, `(.L_x_108) ;  /* 0x0000006000017945 */ /* 0x000fe60003800000 */
[----:B------:R0:W-:Y:S09]  /*5240*/  @!P3 STG.E.U8 desc[UR36][R4.64+0x38], R7 ;  /* 0x000038070400b986 */ /* 0x0001f2000c101124 */
[----:B------:R-:W-:Y:S05]  /*5250*/  @P1 BRA `(.L_x_109) ;  /* 0x00000000000c1947 */ /* 0x000fea0003800000 */
[----:B------:R-:W2:Y:S02]  /*5260*/  LDG.E.U8 R66, desc[UR36][R10.64+0x39] ;  /* 0x000039240a427981 */ /* 0x000ea4000c1e1100 */
[----:B--2---:R-:W-:-:S05]  /*5270*/  PRMT R0, R66, 0x8880, RZ ;  /* 0x0000888042007816 */ /* 0x004fca00000000ff */
[----:B------:R-:W-:-:S07]  /*5280*/  IMAD R3, R0, R57, RZ ;  /* 0x0000003900037224 */ /* 0x000fce00078e02ff */
.L_x_109:
[----:B------:R-:W-:Y:S05]  /*5290*/  BSYNC B1 ;  /* 0x0000000000017941 */ /* 0x000fea0003800000 */
.L_x_108:
[----:B------:R-:W-:Y:S01]  /*52a0*/  IMAD R3, R55, R56, R3 ;  /* 0x0000003837037224 */ /* 0x000fe200078e0203 */
[----:B------:R-:W-:Y:S06]  /*52b0*/  @P1 BRA `(.L_x_110) ;  /* 0x0000000400c81947 */ /* 0x000fec0003800000 */
[----:B------:R2:W-:Y:S01]  /*52c0*/  STG.E.U8 desc[UR36][R4.64+0x39], R3 ;  /* 0x0000390304007986 */ /* 0x0005e2000c101124 */
[----:B------:R-:W-:Y:S05]  /*52d0*/  BRA `(.L_x_110) ;  /* 0x0000000400c07947 */ /* 0x000fea0003800000 */
.L_x_45:
[C---:B------:R-:W-:Y:S02]  /*52e0*/  ISETP.GE.AND P1, PT, R69.reuse, 0x1, PT ;  /* 0x000000014500780c */ /* 0x040fe40003f26270 */
[----:B------:R-:W-:Y:S02]  /*52f0*/  ISETP.GE.AND P0, PT, R69, 0x2, PT ;  /* 0x000000024500780c */ /* 0x000fe40003f06270 */
[C---:B------:R-:W-:Y:S02]  /*5300*/  ISETP.LT.OR P4, PT, R68.reuse, 0x1, !P1 ;  /* 0x000000014400780c */ /* 0x040fe40004f81670 */
[C---:B------:R-:W-:Y:S02]  /*5310*/  ISETP.LT.OR P5, PT, R68.reuse, 0x1, !P0 ;  /* 0x000000014400780c */ /* 0x040fe400047a1670 */
[C---:B------:R-:W-:Y:S02]  /*5320*/  ISETP.LT.OR P1, PT, R68.reuse, 0x9, !P1 ;  /* 0x000000094400780c */ /* 0x040fe40004f21670 */
[----:B------:R-:W-:-:S02]  /*5330*/  ISETP.LT.OR P0, PT, R68, 0x9, !P0 ;  /* 0x000000094400780c */ /* 0x000fc40004701670 */
[C---:B------:R-:W-:Y:S02]  /*5340*/  ISETP.GE.AND P3, PT, R69.reuse, 0x9, PT ;  /* 0x000000094500780c */ /* 0x040fe40003f66270 */
[----:B------:R-:W-:-:S03]  /*5350*/  ISETP.GE.AND P2, PT, R69, 0xa, PT ;  /* 0x0000000a4500780c */ /* 0x000fc60003f46270 */
[-C--:B------:R-:W-:Y:S02]  /*5360*/  @!P4 IMAD R3, R24, R56.reuse, RZ ;  /* 0x000000381803c224 */ /* 0x080fe400078e02ff */
[-C--:B------:R-:W-:Y:S02]  /*5370*/  @!P5 IMAD R25, R25, R56.reuse, RZ ;  /* 0x000000381919d224 */ /* 0x080fe400078e02ff */
[-C--:B------:R-:W-:Y:S01]  /*5380*/  @!P1 IMAD R9, R26, R56.reuse, RZ ;  /* 0x000000381a099224 */ /* 0x080fe200078e02ff */
[----:B------:R1:W-:Y:S01]  /*5390*/  @!P4 STG.E.U8 desc[UR36][R6.64], R3 ;  /* 0x000000030600c986 */ /* 0x0003e2000c101124 */
[C---:B------:R-:W-:Y:S01]  /*53a0*/  ISETP.LT.OR P4, PT, R68.reuse, 0x1, !P3 ;  /* 0x000000014400780c */ /* 0x040fe20005f81670 */
[----:B------:R-:W-:Y:S02]  /*53b0*/  @!P0 IMAD R27, R27, R56, RZ ;  /* 0x000000381b1b8224 */ /* 0x000fe400078e02ff */
[----:B------:R-:W-:Y:S01]  /*53c0*/  @!P5 STG.E.U8 desc[UR36][R6.64+0x1], R25 ;  /* 0x000001190600d986 */ /* 0x000fe2000c101124 */
[----:B------:R-:W-:-:S02]  /*53d0*/  ISETP.LT.OR P5, PT, R68, 0x1, !P2 ;  /* 0x000000014400780c */ /* 0x000fc400057a1670 */
[C---:B------:R-:W-:Y:S01]  /*53e0*/  ISETP.LT.OR P2, PT, R68.reuse, 0x9, !P2 ;  /* 0x000000094400780c */ /* 0x040fe20005741670 */
[----:B------:R2:W-:Y:S01]  /*53f0*/  @!P1 STG.E.U8 desc[UR36][R4.64], R9 ;  /* 0x0000000904009986 */ /* 0x0005e2000c101124 */
[----:B------:R-:W-:Y:S02]  /*5400*/  ISETP.LT.OR P1, PT, R68, 0x9, !P3 ;  /* 0x000000094400780c */ /* 0x000fe40005f21670 */
[C---:B------:R-:W-:Y:S01]  /*5410*/  ISETP.GE.AND P3, PT, R69.reuse, 0x11, PT ;  /* 0x000000114500780c */ /* 0x040fe20003f66270 */
[----:B------:R-:W-:Y:S01]  /*5420*/  @!P0 STG.E.U8 desc[UR36][R4.64+0x1], R27 ;  /* 0x0000011b04008986 */ /* 0x000fe2000c101124 */
[----:B------:R-:W-:Y:S01]  /*5430*/  ISETP.GE.AND P0, PT, R69, 0x12, PT ;  /* 0x000000124500780c */ /* 0x000fe20003f06270 */
[----:B------:R-:W-:-:S04]  /*5440*/  @!P4 IMAD R11, R28, R56, RZ ;  /* 0x000000381c0bc224 */ /* 0x000fc800078e02ff */
[-C--:B------:R-:W-:Y:S01]  /*5450*/  @!P5 IMAD R29, R29, R56.reuse, RZ ;  /* 0x000000381d1dd224 */ /* 0x080fe200078e02ff */
[----:B------:R-:W-:Y:S01]  /*5460*/  @!P4 STG.E.U8 desc[UR36][R6.64+0x8], R11 ;  /* 0x0000080b0600c986 */ /* 0x000fe2000c101124 */
[C---:B------:R-:W-:Y:S01]  /*5470*/  ISETP.LT.OR P4, PT, R68.reuse, 0x1, !P3 ;  /* 0x000000014400780c */ /* 0x040fe20005f81670 */
[-C--:B------:R-:W-:Y:S02]  /*5480*/  @!P2 IMAD R31, R31, R56.reuse, RZ ;  /* 0x000000381f1fa224 */ /* 0x080fe400078e02ff */
[----:B------:R-:W-:Y:S01]  /*5490*/  @!P5 STG.E.U8 desc[UR36][R6.64+0x9], R29 ;  /* 0x0000091d0600d986 */ /* 0x000fe2000c101124 */
[----:B------:R-:W-:Y:S01]  /*54a0*/  ISETP.LT.OR P5, PT, R68, 0x1, !P0 ;  /* 0x000000014400780c */ /* 0x000fe200047a1670 */
[----:B-1----:R-:W-:Y:S01]  /*54b0*/  @!P1 IMAD R3, R30, R56, RZ ;  /* 0x000000381e039224 */ /* 0x002fe200078e02ff */
[----:B------:R-:W-:Y:S01]  /*54c0*/  ISETP.LT.OR P0, PT, R68, 0x9, !P0 ;  /* 0x000000094400780c */ /* 0x000fe20004701670 */
[----:B------:R-:W-:Y:S01]  /*54d0*/  @!P2 STG.E.U8 desc[UR36][R4.64+0x9], R31 ;  /* 0x0000091f0400a986 */ /* 0x000fe2000c101124 */
[----:B------:R-:W-:-:S03]  /*54e0*/  ISETP.GE.AND P2, PT, R69, 0x19, PT ;  /* 0x000000194500780c */ /* 0x000fc60003f46270 */
[----:B------:R1:W-:Y:S01]  /*54f0*/  @!P1 STG.E.U8 desc[UR36][R4.64+0x8], R3 ;  /* 0x0000080304009986 */ /* 0x0003e2000c101124 */
[----:B------:R-:W-:Y:S01]  /*5500*/  ISETP.LT.OR P1, PT, R68, 0x9, !P3 ;  /* 0x000000094400780c */ /* 0x000fe20005f21670 */
[----:B--2---:R-:W-:Y:S01]  /*5510*/  @!P4 IMAD R9, R32, R56, RZ ;  /* 0x000000382009c224 */ /* 0x004fe200078e02ff */
[----:B------:R-:W-:-:S03]  /*5520*/  ISETP.GE.AND P3, PT, R69, 0x1a, PT ;  /* 0x0000001a4500780c */ /* 0x000fc60003f66270 */
[-C--:B------:R-:W-:Y:S01]  /*5530*/  @!P5 IMAD R33, R33, R56.reuse, RZ ;  /* 0x000000382121d224 */ /* 0x080fe200078e02ff */
[----:B------:R-:W-:Y:S01]  /*5540*/  @!P4 STG.E.U8 desc[UR36][R6.64+0x10], R9 ;  /* 0x000010090600c986 */ /* 0x000fe2000c101124 */
[C---:B------:R-:W-:Y:S01]  /*5550*/  ISETP.LT.OR P4, PT, R68.reuse, 0x1, !P3 ;  /* 0x000000014400780c */ /* 0x040fe20005f81670 */
[-C--:B------:R-:W-:Y:S01]  /*5560*/  @!P0 IMAD R35, R35, R56.reuse, RZ ;  /* 0x0000003823238224 */ /* 0x080fe200078e02ff */
[C---:B------:R-:W-:Y:S01]  /*5570*/  ISETP.LT.OR P3, PT, R68.reuse, 0x9, !P3 ;  /* 0x000000094400780c */ /* 0x040fe20005f61670 */
[----:B------:R-:W-:Y:S01]  /*5580*/  @!P5 STG.E.U8 desc[UR36][R6.64+0x11], R33 ;  /* 0x000011210600d986 */ /* 0x000fe2000c101124 */
[----:B------:R-:W-:Y:S02]  /*5590*/  ISETP.LT.OR P5, PT, R68, 0x1, !P2 ;  /* 0x000000014400780c */ /* 0x000fe400057a1670 */
[----:B-1----:R-:W-:Y:S01]  /*55a0*/  @!P1 IMAD R3, R34, R56, RZ ;  /* 0x0000003822039224 */ /* 0x002fe200078e02ff */
[----:B------:R-:W-:Y:S01]  /*55b0*/  @!P0 STG.E.U8 desc[UR36][R4.64+0x11], R35 ;  /* 0x0000112304008986 */ /* 0x000fe2000c101124 */
[----:B------:R-:W-:-:S02]  /*55c0*/  ISETP.LT.OR P2, PT, R68, 0x9, !P2 ;  /* 0x000000094400780c */ /* 0x000fc40005741670 */
[C---:B------:R-:W-:Y:S01]  /*55d0*/  ISETP.GE.AND P0, PT, R69.reuse, 0x21, PT ;  /* 0x000000214500780c */ /* 0x040fe20003f06270 */
[----:B------:R1:W-:Y:S01]  /*55e0*/  @!P1 STG.E.U8 desc[UR36][R4.64+0x10], R3 ;  /* 0x0000100304009986 */ /* 0x0003e2000c101124 */
[----:B------:R-:W-:Y:S01]  /*55f0*/  ISETP.GE.AND P1, PT, R69, 0x22, PT ;  /* 0x000000224500780c */ /* 0x000fe20003f26270 */
[-C--:B------:R-:W-:Y:S02]  /*5600*/  @!P4 IMAD R37, R37, R56.reuse, RZ ;  /* 0x000000382525c224 */ /* 0x080fe400078e02ff */
[-C--:B------:R-:W-:Y:S02]  /*5610*/  @!P3 IMAD R39, R39, R56.reuse, RZ ;  /* 0x000000382727b224 */ /* 0x080fe400078e02ff */
[-C--:B------:R-:W-:Y:S01]  /*5620*/  @!P5 IMAD R11, R36, R56.reuse, RZ ;  /* 0x00000038240bd224 */ /* 0x080fe200078e02ff */
[----:B------:R-:W-:Y:S01]  /*5630*/  @!P4 STG.E.U8 desc[UR36][R6.64+0x19], R37 ;  /* 0x000019250600c986 */ /* 0x000fe2000c101124 */
[C---:B------:R-:W-:Y:S02]  /*5640*/  ISETP.LT.OR P4, PT, R68.reuse, 0x1, !P0 ;  /* 0x000000014400780c */ /* 0x040fe40004781670 */
[C---:B------:R-:W-:Y:S01]  /*5650*/  ISETP.LT.OR P0, PT, R68.reuse, 0x9, !P0 ;  /* 0x000000094400780c */ /* 0x040fe20004701670 */
[----:B------:R-:W-:Y:S01]  /*5660*/  @!P5 STG.E.U8 desc[UR36][R6.64+0x18], R11 ;  /* 0x0000180b0600d986 */ /* 0x000fe2000c101124 */
[----:B------:R-:W-:Y:S01]  /*5670*/  ISETP.LT.OR P5, PT, R68, 0x1, !P1 ;  /* 0x000000014400780c */ /* 0x000fe20004fa1670 */
[----:B-1----:R-:W-:Y:S01]  /*5680*/  @!P2 IMAD R3, R38, R56, RZ ;  /* 0x000000382603a224 */ /* 0x002fe200078e02ff */
[----:B------:R-:W-:Y:S01]  /*5690*/  ISETP.LT.OR P1, PT, R68, 0x9, !P1 ;  /* 0x000000094400780c */ /* 0x000fe20004f21670 */
[----:B------:R-:W-:Y:S01]  /*56a0*/  @!P3 STG.E.U8 desc[UR36][R4.64+0x19], R39 ;  /* 0x000019270400b986 */ /* 0x000fe2000c101124 */
[----:B------:R-:W-:-:S03]  /*56b0*/  ISETP.GE.AND P3, PT, R69, 0x29, PT ;  /* 0x000000294500780c */ /* 0x000fc60003f66270 */
[----:B------:R1:W-:Y:S01]  /*56c0*/  @!P2 STG.E.U8 desc[UR36][R4.64+0x18], R3 ;  /* 0x000018030400a986 */ /* 0x0003e2000c101124 */
[----:B------:R-:W-:Y:S01]  /*56d0*/  ISETP.GE.AND P2, PT, R69, 0x2a, PT ;  /* 0x0000002a4500780c */ /* 0x000fe20003f46270 */
[----:B------:R-:W-:-:S04]  /*56e0*/  @!P4 IMAD R9, R40, R56, RZ ;  /* 0x000000382809c224 */ /* 0x000fc800078e02ff */
[-C--:B------:R-:W-:Y:S01]  /*56f0*/  @!P5 IMAD R41, R41, R56.reuse, RZ ;  /* 0x000000382929d224 */ /* 0x080fe200078e02ff */
[----:B------:R-:W-:Y:S01]  /*5700*/  @!P4 STG.E.U8 desc[UR36][R6.64+0x20], R9 ;  /* 0x000020090600c986 */ /* 0x000fe2000c101124 */
[C---:B------:R-:W-:Y:S01]  /*5710*/  ISETP.LT.OR P4, PT, R68.reuse, 0x1, !P3 ;  /* 0x000000014400780c */ /* 0x040fe20005f81670 */
[-C--:B------:R-:W-:Y:S01]  /*5720*/  @!P1 IMAD R43, R43, R56.reuse, RZ ;  /* 0x000000382b2b9224 */ /* 0x080fe200078e02ff */
        /* <DEDUP_REMOVED lines=25> */
[----:B------:R2:W-:Y:S01]  /*58c0*/  @!P4 STG.E.U8 desc[UR36][R6.64+0x30], R9 ;  /* 0x000030090600c986 */ /* 0x0005e2000c101124 */
[C---:B------:R-:W-:Y:S01]  /*58d0*/  ISETP.LT.OR P4, PT, R68.reuse, 0x1, !P2 ;  /* 0x000000014400780c */ /* 0x040fe20005781670 */
[-C--:B------:R-:W-:Y:S01]  /*58e0*/  @!P0 IMAD R51, R51, R56.reuse, RZ ;  /* 0x0000003833338224 */ /* 0x080fe200078e02ff */
[C---:B------:R-:W-:Y:S01]  /*58f0*/  ISETP.LT.OR P2, PT, R68.reuse, 0x9, !P2 ;  /* 0x000000094400780c */ /* 0x040fe20005741670 */
[----:B------:R3:W-:Y:S01]  /*5900*/  @!P5 STG.E.U8 desc[UR36][R6.64+0x31], R49 ;  /* 0x000031310600d986 */ /* 0x0007e2000c101124 */
[----:B------:R-:W-:Y:S01]  /*5910*/  ISETP.LT.OR P5, PT, R68, 0x1, !P3 ;  /* 0x000000014400780c */ /* 0x000fe20005fa1670 */
[-C--:B-1----:R-:W-:Y:S01]  /*5920*/  @!P1 IMAD R3, R50, R56.reuse, RZ ;  /* 0x0000003832039224 */ /* 0x082fe200078e02ff */
[----:B------:R-:W-:Y:S01]  /*5930*/  ISETP.LT.OR P3, PT, R68, 0x9, !P3 ;  /* 0x000000094400780c */ /* 0x000fe20005f61670 */
[----:B------:R3:W-:Y:S04]  /*5940*/  @!P0 STG.E.U8 desc[UR36][R4.64+0x31], R51 ;  /* 0x0000313304008986 */ /* 0x0007e8000c101124 */
[----:B------:R3:W-:Y:S02]  /*5950*/  @!P1 STG.E.U8 desc[UR36][R4.64+0x30], R3 ;  /* 0x0000300304009986 */ /* 0x0007e4000c101124 */
[----:B------:R-:W-:-:S02]  /*5960*/  @!P4 IMAD R11, R52, R56, RZ ;  /* 0x00000038340bc224 */ /* 0x000fc400078e02ff */
[-C--:B--2---:R-:W-:Y:S02]  /*5970*/  @!P2 IMAD R9, R54, R56.reuse, RZ ;  /* 0x000000383609a224 */ /* 0x084fe400078e02ff */
[-C--:B------:R-:W-:Y:S01]  /*5980*/  @!P5 IMAD R53, R53, R56.reuse, RZ ;  /* 0x000000383535d224 */ /* 0x080fe200078e02ff */
[----:B------:R3:W-:Y:S01]  /*5990*/  @!P4 STG.E.U8 desc[UR36][R6.64+0x38], R11 ;  /* 0x0000380b0600c986 */ /* 0x0007e2000c101124 */
[----:B------:R-:W-:-:S03]  /*59a0*/  @!P3 IMAD R55, R55, R56, RZ ;  /* 0x000000383737b224 */ /* 0x000fc600078e02ff */
[----:B------:R3:W-:Y:S04]  /*59b0*/  @!P5 STG.E.U8 desc[UR36][R6.64+0x39], R53 ;  /* 0x000039350600d986 */ /* 0x0007e8000c101124 */
[----:B------:R3:W-:Y:S04]  /*59c0*/  @!P2 STG.E.U8 desc[UR36][R4.64+0x38], R9 ;  /* 0x000038090400a986 */ /* 0x0007e8000c101124 */
[----:B------:R3:W-:Y:S02]  /*59d0*/  @!P3 STG.E.U8 desc[UR36][R4.64+0x39], R55 ;  /* 0x000039370400b986 */ /* 0x0007e4000c101124 */
.L_x_110:
[----:B------:R-:W-:Y:S05]  /*59e0*/  BSYNC B0 ;  /* 0x0000000000007941 */ /* 0x000fea0003800000 */
.L_x_44:
[----:B--23--:R-:W-:Y:S01]  /*59f0*/  IMAD.U32 R3, RZ, RZ, UR38 ;  /* 0x00000026ff037e24 */ /* 0x00cfe2000f8e00ff */
[----:B------:R-:W-:Y:S01]  /*5a00*/  ULDC.64 UR4, c[0x0][0x650] ;  /* 0x0001940000047ab9 */ /* 0x000fe20000000a00 */
[----:B------:R-:W-:Y:S01]  /*5a10*/  IMAD.U32 R0, RZ, RZ, UR38 ;  /* 0x00000026ff007e24 */ /* 0x000fe2000f8e00ff */
[----:B------:R2:W-:Y:S01]  /*5a20*/  SYNCS.ARRIVE.TRANS64.A1T0 RZ, [R63+UR48], RZ ;  /* 0x000000ff3fff79a7 */ /* 0x0005e20008100030 */
[----:B------:R-:W-:Y:S01]  /*5a30*/  IMAD.MOV.U32 R22, RZ, RZ, -0x1 ;  /* 0xffffffffff167424 */ /* 0x000fe200078e00ff */
[----:B------:R-:W-:Y:S01]  /*5a40*/  LEA R16, P0, R3, R16, 0x1 ;  /* 0x0000001003107211 */ /* 0x000fe200078008ff */
[----:B------:R-:W-:Y:S02]  /*5a50*/  IMAD.U32 R3, RZ, RZ, UR44 ;  /* 0x0000002cff037e24 */ /* 0x000fe4000f8e00ff */
[----:B------:R-:W-:Y:S02]  /*5a60*/  IMAD.MOV.U32 R19, RZ, RZ, -0x1 ;  /* 0xffffffffff137424 */ /* 0x000fe400078e00ff */
[----:B------:R-:W-:Y:S01]  /*5a70*/  IMAD.MOV.U32 R18, RZ, RZ, -0x1 ;  /* 0xffffffffff127424 */ /* 0x000fe200078e00ff */
[----:B------:R-:W-:-:S02]  /*5a80*/  LEA.HI.X R17, R0, R17, R3, 0x1, P0 ;  /* 0x0000001100117211 */ /* 0x000fc400000f0c03 */
[----:B------:R-:W-:Y:S02]  /*5a90*/  ISETP.GE.U32.AND P0, PT, R16, UR4, PT ;  /* 0x0000000410007c0c */ /* 0x000fe4000bf06070 */
[----:B------:R-:W-:Y:S02]  /*5aa0*/  PRMT R0, RZ, 0x7610, R0 ;  /* 0x00007610ff007816 */ /* 0x000fe40000000000 */
[----:B------:R-:W-:-:S13]  /*5ab0*/  ISETP.GE.U32.AND.EX P0, PT, R17, UR5, PT, P0 ;  /* 0x0000000511007c0c */ /* 0x000fda000bf06100 */
[----:B--2---:R-:W-:Y:S05]  /*5ac0*/  @P0 BRA `(.L_x_111) ;  /* 0x0000000400640947 */ /* 0x004fea0003800000 */
[----:B------:R-:W2:Y:S01]  /*5ad0*/  S2R R12, SR_CTAID.X ;  /* 0x00000000000c7919 */ /* 0x000ea20000002500 */
[----:B------:R-:W3:Y:S01]  /*5ae0*/  LDC.64 R10, c[0x0][0x628] ;  /* 0x00018a00ff0a7b82 */ /* 0x000ee20000000a00 */
[----:B------:R-:W-:Y:S01]  /*5af0*/  ULDC UR4, c[0x0][0x150] ;  /* 0x0000540000047ab9 */ /* 0x000fe20000000800 */
[----:B-1----:R-:W-:Y:S01]  /*5b00*/  IMAD.MOV.U32 R8, RZ, RZ, R16 ;  /* 0x000000ffff087224 */ /* 0x002fe200078e0010 */
[----:B------:R-:W1:Y:S01]  /*5b10*/  S2R R20, SR_CTAID.Y ;  /* 0x0000000000147919 */ /* 0x000e620000002600 */
[----:B------:R-:W-:-:S04]  /*5b20*/  IMAD.MOV.U32 R9, RZ, RZ, R17 ;  /* 0x000000ffff097224 */ /* 0x000fc800078e0011 */
[----:B------:R-:W4:Y:S08]  /*5b30*/  LDC R21, c[0x0][0x144] ;  /* 0x00005100ff157b82 */ /* 0x000f300000000800 */
[----:B------:R-:W0:Y:S08]  /*5b40*/  LDC R0, c[0x0][0x630] ;  /* 0x00018c00ff007b82 */ /* 0x000e300000000800 */
[----:B------:R-:W0:Y:S01]  /*5b50*/  LDC.64 R14, c[0x0][0x620] ;  /* 0x00018800ff0e7b82 */ /* 0x000e220000000a00 */
[----:B---3--:R-:W-:-:S04]  /*5b60*/  ISETP.NE.U32.AND P0, PT, R10, RZ, PT ;  /* 0x000000ff0a00720c */ /* 0x008fc80003f05070 */
[----:B------:R-:W-:Y:S02]  /*5b70*/  ISETP.NE.AND.EX P0, PT, R11, RZ, PT, P0 ;  /* 0x000000ff0b00720c */ /* 0x000fe40003f05300 */
[----:B--2---:R-:W-:-:S05]  /*5b80*/  I2FP.F32.U32 R3, R12 ;  /* 0x0000000c00037245 */ /* 0x004fca0000201000 */
[----:B------:R-:W-:-:S04]  /*5b90*/  FMUL R3, R3, UR4 ;  /* 0x0000000403037c20 */ /* 0x000fc80008400000 */
[----:B------:R2:W3:Y:S02]  /*5ba0*/  F2I.U32.TRUNC.NTZ R19, R3 ;  /* 0x0000000300137305 */ /* 0x0004e4000020f000 */
[----:B-1--4-:R-:W-:Y:S05]  /*5bb0*/  @!P0 BRA `(.L_x_112) ;  /* 0x0000000000288947 */ /* 0x012fea0003800000 */
[----:B--2---:R-:W1:Y:S02]  /*5bc0*/  LDC R3, c[0x0][0x634] ;  /* 0x00018d00ff037b82 */ /* 0x004e640000000800 */
[----:B-1----:R-:W-:-:S05]  /*5bd0*/  IADD3 R3, P0, R16, R3, RZ ;  /* 0x0000000310037210 */ /* 0x002fca0007f1e0ff */
[----:B------:R-:W-:-:S04]  /*5be0*/  IMAD.X R13, RZ, RZ, R17, P0 ;  /* 0x000000ffff0d7224 */ /* 0x000fc800000e0611 */
[----:B0-----:R-:W-:-:S04]  /*5bf0*/  IMAD.WIDE.U32 R4, R13, R10, RZ ;  /* 0x0000000a0d047225 */ /* 0x001fc800078e00ff */
[----:B------:R-:W-:-:S04]  /*5c00*/  IMAD.WIDE.U32 R6, P0, R3, R11, R4 ;  /* 0x0000000b03067225 */ /* 0x000fc80007800004 */
[----:B------:R-:W-:-:S04]  /*5c10*/  IMAD.WIDE.U32 R4, R3, R10, RZ ;  /* 0x0000000a03047225 */ /* 0x000fc800078e00ff */
[----:B------:R-:W-:Y:S01]  /*5c20*/  IMAD.X R9, RZ, RZ, RZ, P0 ;  /* 0x000000ffff097224 */ /* 0x000fe200000e06ff */
[----:B------:R-:W-:Y:S01]  /*5c30*/  IADD3 RZ, P0, R5, R6, RZ ;  /* 0x0000000605ff7210 */ /* 0x000fe20007f1e0ff */
[----:B------:R-:W-:-:S04]  /*5c40*/  IMAD.MOV.U32 R8, RZ, RZ, R7 ;  /* 0x000000ffff087224 */ /* 0x000fc800078e0007 */
[----:B------:R-:W-:-:S08]  /*5c50*/  IMAD.WIDE.U32.X R8, R13, R11, R8, P0 ;  /* 0x0000000b0d087225 */ /* 0x000fd000000e0408 */
.L_x_112:
[----:B------:R-:W1:Y:S01]  /*5c60*/  LDC.64 R24, c[0x0][0x640] ;  /* 0x00019000ff187b82 */ /* 0x000e620000000a00 */
[-C--:B0-----:R-:W-:Y:S01]  /*5c70*/  SHF.R.U64 R18, R8, R0.reuse, R9 ;  /* 0x0000000008127219 */ /* 0x081fe20000001209 */
[----:B---3--:R-:W-:Y:S01]  /*5c80*/  IMAD.MOV R19, RZ, RZ, -R19 ;  /* 0x000000ffff137224 */ /* 0x008fe200078e0a13 */
[----:B------:R-:W-:Y:S01]  /*5c90*/  SHF.R.U32.HI R0, RZ, R0, R9 ;  /* 0x00000000ff007219 */ /* 0x000fe20000011609 */
[----:B------:R-:W-:Y:S01]  /*5ca0*/  ULDC UR4, c[0x0][0x154] ;  /* 0x0000550000047ab9 */ /* 0x000fe20000000800 */
[----:B--2---:R-:W-:Y:S01]  /*5cb0*/  IADD3 R3, P0, RZ, -R18, RZ ;  /* 0x80000012ff037210 */ /* 0x004fe20007f1e0ff */
[----:B------:R-:W-:Y:S02]  /*5cc0*/  IMAD R21, R21, R19, R12 ;  /* 0x0000001315157224 */ /* 0x000fe400078e020c */
[----:B------:R-:W0:Y:S01]  /*5cd0*/  LDC R6, c[0x0][0x618] ;  /* 0x00018600ff067b82 */ /* 0x000e220000000800 */
[----:B------:R-:W-:Y:S02]  /*5ce0*/  IMAD.MOV.U32 R7, RZ, RZ, 0x1 ;  /* 0x00000001ff077424 */ /* 0x000fe400078e00ff */
[----:B------:R-:W-:-:S04]  /*5cf0*/  IMAD.X R5, RZ, RZ, ~R0, P0 ;  /* 0x000000ffff057224 */ /* 0x000fc800000e0e00 */
[-C--:B------:R-:W-:Y:S01]  /*5d00*/  IMAD R0, R5, R14.reuse, RZ ;  /* 0x0000000e05007224 */ /* 0x080fe200078e02ff */
[----:B------:R-:W2:Y:S01]  /*5d10*/  LDC R8, c[0x0][0x608] ;  /* 0x00018200ff087b82 */ /* 0x000ea20000000800 */
[----:B------:R-:W-:-:S04]  /*5d20*/  IMAD.WIDE.U32 R4, R3, R14, R16 ;  /* 0x0000000e03047225 */ /* 0x000fc800078e0010 */
[----:B------:R-:W-:Y:S01]  /*5d30*/  IMAD R3, R3, R15, R0 ;  /* 0x0000000f03037224 */ /* 0x000fe200078e0200 */
[----:B------:R-:W-:Y:S02]  /*5d40*/  I2FP.F32.U32 R0, R20 ;  /* 0x0000001400007245 */ /* 0x000fe40000201000 */
[----:B------:R-:W3:Y:S01]  /*5d50*/  LDC R22, c[0x0][0x658] ;  /* 0x00019600ff167b82 */ /* 0x000ee20000000800 */
[----:B------:R-:W-:Y:S01]  /*5d60*/  IMAD.IADD R3, R5, 0x1, R3 ;  /* 0x0000000105037824 */ /* 0x000fe200078e0203 */
[----:B-1----:R-:W-:Y:S01]  /*5d70*/  ISETP.NE.U32.AND P0, PT, R24, RZ, PT ;  /* 0x000000ff1800720c */ /* 0x002fe20003f05070 */
[----:B------:R-:W-:Y:S01]  /*5d80*/  FMUL R0, R0, UR4 ;  /* 0x0000000400007c20 */ /* 0x000fe20008400000 */
[----:B------:R-:W-:Y:S02]  /*5d90*/  IMAD.MOV.U32 R5, RZ, RZ, -0x1 ;  /* 0xffffffffff057424 */ /* 0x000fe400078e00ff */
[----:B------:R-:W-:Y:S01]  /*5da0*/  ISETP.NE.AND.EX P0, PT, R25, RZ, PT, P0 ;  /* 0x000000ff1900720c */ /* 0x000fe20003f05300 */
[----:B------:R1:W4:Y:S01]  /*5db0*/  F2I.U32.TRUNC.NTZ R13, R0 ;  /* 0x00000000000d7305 */ /* 0x000322000020f000 */
[----:B------:R-:W1:Y:S01]  /*5dc0*/  LDC R15, c[0x0][0x148] ;  /* 0x00005200ff0f7b82 */ /* 0x000e620000000800 */
[----:B0-----:R-:W-:-:S02]  /*5dd0*/  SHF.R.U64 R12, R4, R6, R3 ;  /* 0x00000006040c7219 */ /* 0x001fc40000001203 */
[----:B------:R-:W-:-:S05]  /*5de0*/  SHF.R.U32.HI R3, RZ, R6, R3 ;  /* 0x00000006ff037219 */ /* 0x000fca0000011603 */
[----:B------:R-:W0:Y:S01]  /*5df0*/  LDC R19, c[0x0][0x600] ;  /* 0x00018000ff137b82 */ /* 0x000e220000000800 */
[-CC-:B--2---:R-:W-:Y:S02]  /*5e00*/  SHF.R.U64 R10, R12, R8.reuse, R3.reuse ;  /* 0x000000080c0a7219 */ /* 0x184fe40000001203 */
[----:B------:R-:W-:-:S05]  /*5e10*/  SHF.R.U32.HI R3, RZ, R8, R3 ;  /* 0x00000008ff037219 */ /* 0x000fca0000011603 */
[----:B------:R-:W2:Y:S01]  /*5e20*/  LDC R26, c[0x0][0x648] ;  /* 0x00019200ff1a7b82 */ /* 0x000ea20000000800 */
[-C--:B---3--:R-:W-:Y:S02]  /*5e30*/  SHF.L.U32 R4, R5, R22.reuse, RZ ;  /* 0x0000001605047219 */ /* 0x088fe400000006ff */
[-CC-:B------:R-:W-:Y:S02]  /*5e40*/  SHF.R.U64 R14, R10, R22.reuse, R3.reuse ;  /* 0x000000160a0e7219 */ /* 0x180fe40000001203 */
[----:B------:R-:W-:Y:S02]  /*5e50*/  SHF.R.U32.HI R5, RZ, R22, R3 ;  /* 0x00000016ff057219 */ /* 0x000fe40000011603 */
[----:B------:R-:W-:Y:S01]  /*5e60*/  LOP3.LUT R23, RZ, R4, RZ, 0x33, !PT ;  /* 0x00000004ff177212 */ /* 0x000fe200078e33ff */
[----:B------:R-:W3:Y:S01]  /*5e70*/  LDC R27, c[0x0][0x638] ;  /* 0x00018e00ff1b7b82 */ /* 0x000ee20000000800 */
[----:B------:R-:W-:Y:S01]  /*5e80*/  SHF.L.U32 R22, R7, R22, RZ ;  /* 0x0000001607167219 */ /* 0x000fe200000006ff */
[----:B------:R-:W-:-:S06]  /*5e90*/  IMAD.MOV.U32 R4, RZ, RZ, R14 ;  /* 0x000000ffff047224 */ /* 0x000fcc00078e000e */
[----:B------:R-:W0:Y:S01]  /*5ea0*/  LDC R28, c[0x0][0x610] ;  /* 0x00018400ff1c7b82 */ /* 0x000e220000000800 */
[----:B----4-:R-:W-:Y:S05]  /*5eb0*/  @!P0 BRA `(.L_x_113) ;  /* 0x0000000000288947 */ /* 0x010fea0003800000 */
[----:B------:R-:W4:Y:S02]  /*5ec0*/  LDC R3, c[0x0][0x64c] ;  /* 0x00019300ff037b82 */ /* 0x000f240000000800 */
[----:B----4-:R-:W-:-:S05]  /*5ed0*/  IADD3 R3, P0, R14, R3, RZ ;  /* 0x000000030e037210 */ /* 0x010fca0007f1e0ff */
        /* <DEDUP_REMOVED lines=8> */
.L_x_113:
[----:B------:R-:W-:Y:S01]  /*5f60*/  ISETP.NE.AND P0, PT, R2, 0x1, PT ;  /* 0x000000010200780c */ /* 0x000fe20003f05270 */
[----:B0-----:R-:W-:Y:S01]  /*5f70*/  VIADD R7, R19, 0xffffffff ;  /* 0xffffffff13077836 */ /* 0x001fe20000000000 */
[----:B-12---:R-:W-:Y:S01]  /*5f80*/  SHF.R.U64 R0, R4, R26, R5 ;  /* 0x0000001a04007219 */ /* 0x006fe20000001205 */
[----:B------:R-:W-:Y:S01]  /*5f90*/  IMAD.MOV R13, RZ, RZ, -R13 ;  /* 0x000000ffff0d7224 */ /* 0x000fe200078e0a0d */
[----:B------:R-:W-:Y:S01]  /*5fa0*/  LOP3.LUT R5, R10, R23, RZ, 0xc0, !PT ;  /* 0x000000170a057212 */ /* 0x000fe200078ec0ff */
[----:B------:R-:W-:Y:S02]  /*5fb0*/  IMAD.MOV.U32 R4, RZ, RZ, 0x1 ;  /* 0x00000001ff047424 */ /* 0x000fe400078e00ff */
[----:B------:R-:W-:Y:S02]  /*5fc0*/  IMAD.MOV R3, RZ, RZ, -R0 ;  /* 0x000000ffff037224 */ /* 0x000fe400078e0a00 */
[----:B------:R-:W-:Y:S01]  /*5fd0*/  IMAD R22, R22, R0, R5 ;  /* 0x0000000016167224 */ /* 0x000fe200078e0205 */
[----:B------:R-:W-:Y:S01]  /*5fe0*/  LOP3.LUT R5, R12, R7, RZ, 0xc0, !PT ;  /* 0x000000070c057212 */ /* 0x000fe200078ec0ff */
[----:B---3--:R-:W-:-:S02]  /*5ff0*/  IMAD R0, R3, R27, R14 ;  /* 0x0000001b03007224 */ /* 0x008fc400078e020e */
[----:B------:R-:W-:Y:S02]  /*6000*/  @P0 IMAD R21, R15, R13, R20 ;  /* 0x0000000d0f150224 */ /* 0x000fe400078e0214 */
[----:B------:R-:W-:Y:S01]  /*6010*/  IMAD R3, R0, R19, R5 ;  /* 0x0000001300037224 */ /* 0x000fe200078e0205 */
[----:B------:R-:W-:Y:S01]  /*6020*/  PRMT R0, R4, 0x7610, R0 ;  /* 0x0000761004007816 */ /* 0x000fe20000000000 */
[----:B------:R-:W-:-:S05]  /*6030*/  IMAD R22, R22, R28, R21 ;  /* 0x0000001c16167224 */ /* 0x000fca00078e0215 */
[----:B------:R-:W-:Y:S02]  /*6040*/  SEL R19, R3, R22, !P0 ;  /* 0x0000001603137207 */ /* 0x000fe40004000000 */
[----:B------:R-:W-:-:S07]  /*6050*/  SEL R22, R22, R3, !P0 ;  /* 0x0000000316167207 */ /* 0x000fce0004000000 */
.L_x_111:
[----:B------:R-:W-:Y:S02]  /*6060*/  LOP3.LUT P0, RZ, R0, 0xff, RZ, 0xc0, !PT ;  /* 0x000000ff00ff7812 */ /* 0x000fe4000780c0ff */
[----:B------:R-:W-:-:S11]  /*6070*/  LOP3.LUT R76, R76, 0x1, RZ, 0x3c, !PT ;  /* 0x000000014c4c7812 */ /* 0x000fd600078e3cff */
[----:B------:R-:W-:Y:S05]  /*6080*/  @P0 BRA `(.L_x_114) ;  /* 0xffffffb400780947 */ /* 0x000fea000383ffff */
[----:B------:R-:W-:Y:S05]  /*6090*/  EXIT ;  /* 0x000000000000794d */ /* 0x000fea0003800000 */
.L_x_14:
[----:B------:R-:W-:-:S08]  /*60a0*/  ISETP.NE.AND P0, PT, RZ, UR4, PT ;  /* 0x00000004ff007c0c */ /* 0x000fd0000bf05270 */
[----:B------:R-:W0:-:S00]  /*60b0*/  USETMAXREG.DEALLOC.CTAPOOL 0x28 ;  /* 0x00000028000079c8 */ /* 0x000e0000080e0500 */
[----:B------:R-:W-:Y:S05]  /*60c0*/  @P0 EXIT ;  /* 0x000000000000094d */ /* 0x000fea0003800000 */
[----:B0-----:R-:W-:Y:S01]  /*60d0*/  LOP3.LUT P0, RZ, R3, 0xff, RZ, 0xc0, !PT ;  /* 0x000000ff03ff7812 */ /* 0x001fe2000780c0ff */
[----:B------:R-:W-:Y:S02]  /*60e0*/  IMAD.MOV.U32 R24, RZ, RZ, 0x1 ;  /* 0x00000001ff187424 */ /* 0x000fe400078e00ff */
[----:B------:R-:W-:-:S10]  /*60f0*/  IMAD.MOV.U32 R25, RZ, RZ, RZ ;  /* 0x000000ffff197224 */ /* 0x000fd400078e00ff */
[----:B------:R-:W-:Y:S05]  /*6100*/  @!P0 BRA `(.L_x_115) ;  /* 0x0000000c00b48947 */ /* 0x000fea0003800000 */
[----:B------:R-:W-:Y:S01]  /*6110*/  LOP3.LUT P0, RZ, R0, 0x1f, RZ, 0xc0, !PT ;  /* 0x0000001f00ff7812 */ /* 0x000fe2000780c0ff */
[----:B------:R-:W-:Y:S01]  /*6120*/  ULDC UR41, c[0x0][0x658] ;  /* 0x0001960000297ab9 */ /* 0x000fe20000000800 */
[C---:B------:R-:W-:Y:S01]  /*6130*/  ISETP.NE.AND P1, PT, R23.reuse, RZ, PT ;  /* 0x000000ff1700720c */ /* 0x040fe20003f25270 */
[----:B------:R-:W-:Y:S01]  /*6140*/  UMOV UR4, 0xffffffff ;  /* 0xffffffff00047882 */ /* 0x000fe20000000000 */
[----:B------:R-:W-:Y:S01]  /*6150*/  ISETP.NE.OR P0, PT, R23, RZ, !P0 ;  /* 0x000000ff1700720c */ /* 0x000fe20004705670 */
[----:B------:R-:W-:Y:S01]  /*6160*/  BSSY B7, `(.L_x_115) ;  /* 0x00000e7000077945 */ /* 0x000fe20003800000 */
[----:B------:R-:W-:Y:S01]  /*6170*/  USHF.L.U32 UR4, UR4, UR41, URZ ;  /* 0x0000002904047299 */ /* 0x000fe2000800063f */
[----:B------:R-:W-:Y:S01]  /*6180*/  P2R R0, PR, RZ, 0x2 ;  /* 0x00000002ff007803 */ /* 0x000fe20000000000 */
[----:B------:R-:W-:Y:S01]  /*6190*/  IMAD.MOV.U32 R26, RZ, RZ, 0x1 ;  /* 0x00000001ff1a7424 */ /* 0x000fe200078e00ff */
[----:B------:R-:W-:Y:S01]  /*61a0*/  P2R R28, PR, RZ, 0x1 ;  /* 0x00000001ff1c7803 */ /* 0x000fe20000000000 */
[----:B------:R-:W-:Y:S01]  /*61b0*/  IMAD.MOV.U32 R24, RZ, RZ, 0x1 ;  /* 0x00000001ff187424 */ /* 0x000fe200078e00ff */
[----:B------:R-:W-:Y:S01]  /*61c0*/  ULDC UR40, c[0x0][0x600] ;  /* 0x0001800000287ab9 */ /* 0x000fe20000000800 */
[----:B------:R-:W-:Y:S01]  /*61d0*/  IMAD.MOV.U32 R25, RZ, RZ, RZ ;  /* 0x000000ffff197224 */ /* 0x000fe200078e00ff */
[----:B------:R-:W-:Y:S01]  /*61e0*/  UMOV UR5, 0x1 ;  /* 0x0000000100057882 */ /* 0x000fe20000000000 */
[----:B------:R-:W-:-:S02]  /*61f0*/  UIADD3 UR46, UR43, 0x1, URZ ;  /* 0x000000012b2e7890 */ /* 0x000fc4000fffe03f */
[----:B------:R-:W-:Y:S02]  /*6200*/  ULOP3.LUT UR47, UR42, 0x2, URZ, 0xfc, !UPT ;  /* 0x000000022a2f7892 */ /* 0x000fe4000f8efc3f */
[----:B------:R-:W-:Y:S02]  /*6210*/  UIADD3 UR40, UR40, -0x1, URZ ;  /* 0xffffffff28287890 */ /* 0x000fe4000fffe03f */
[----:B------:R-:W-:Y:S02]  /*6220*/  USHF.L.U32 UR41, UR5, UR41, URZ ;  /* 0x0000002905297299 */ /* 0x000fe4000800063f */
[----:B------:R-:W-:Y:S01]  /*6230*/  ULOP3.LUT UR45, URZ, UR4, URZ, 0x33, !UPT ;  /* 0x000000043f2d7292 */ /* 0x000fe2000f8e333f */
[----:B------:R-:W-:-:S11]  /*6240*/  ULDC.64 UR36, c[0x0][0x198] ;  /* 0x0000660000247ab9 */ /* 0x000fd60000000a00 */
.L_x_129:
[----:B------:R-:W-:-:S03]  /*6250*/  UMOV UR4, 0xffffffff ;  /* 0xffffffff00047882 */ /* 0x000fc60000000000 */
[----:B------:R-:W-:Y:S05]  /*6260*/  BRA.DIV UR4, `(.L_x_116) ;  /* 0x0000001a04107947 */ /* 0x000fea000b800000 */
[----:B------:R-:W-:-:S13]  /*6270*/  ELECT P6, URZ, PT ;  /* 0x00000000003f782f */ /* 0x000fda00038c0000 */
.L_x_154:
[----:B------:R-:W-:Y:S04]  /*6280*/  BSSY B6, `(.L_x_117) ;  /* 0x0000061000067945 */ /* 0x000fe80003800000 */
[----:B------:R-:W-:Y:S05]  /*6290*/  @!P6 BRA `(.L_x_118) ;  /* 0x00000004007ce947 */ /* 0x000fea0003800000 */
[----:B------:R-:W0:Y:S01]  /*62a0*/  S2R R0, SR_CgaCtaId ;  /* 0x0000000000007919 */ /* 0x000e220000008800 */
[----:B------:R-:W-:-:S04]  /*62b0*/  MOV R27, 0x400 ;  /* 0x00000400001b7802 */ /* 0x000fc80000000f00 */
[----:B0-----:R-:W-:-:S05]  /*62c0*/  LEA R27, R0, R27, 0x18 ;  /* 0x0000001b001b7211 */ /* 0x001fca00078ec0ff */
[----:B------:R-:W-:-:S05]  /*62d0*/  VIADD R0, R27, 0x800 ;  /* 0x000008001b007836 */ /* 0x000fca0000000000 */
[----:B------:R-:W-:-:S13]  /*62e0*/  LOP3.LUT P0, RZ, R0, 0x1bf, RZ, 0xc0, !PT ;  /* 0x000001bf00ff7812 */ /* 0x000fda000780c0ff */
[----:B------:R-:W-:Y:S05]  /*62f0*/  @!P0 BRA `(.L_x_119) ;  /* 0x0000000000408947 */ /* 0x000fea0003800000 */
[----:B------:R-:W-:Y:S01]  /*6300*/  MOV R14, 0x0 ;  /* 0x00000000000e7802 */ /* 0x000fe20000000f00 */
[----:B------:R-:W-:Y:S01]  /*6310*/  ULDC.64 UR4, c[0x4][0x70] ;  /* 0x01001c0000047ab9 */ /* 0x000fe20000000a00 */
[----:B------:R-:W-:Y:S01]  /*6320*/  ULDC.64 UR6, c[0x4][0x8] ;  /* 0x0100020000067ab9 */ /* 0x000fe20000000a00 */
[----:B------:R-:W-:Y:S02]  /*6330*/  IMAD.U32 R4, RZ, RZ, UR4 ;  /* 0x00000004ff047e24 */ /* 0x000fe4000f8e00ff */
[----:B------:R-:W-:Y:S01]  /*6340*/  IMAD.U32 R5, RZ, RZ, UR5 ;  /* 0x00000005ff057e24 */ /* 0x000fe2000f8e00ff */
[----:B------:R-:W0:Y:S01]  /*6350*/  LDC.64 R14, c[0x4][R14] ;  /* 0x010000000e0e7b82 */ /* 0x000e220000000a00 */
[----:B------:R-:W-:Y:S01]  /*6360*/  ULDC.64 UR4, c[0x4][0x78] ;  /* 0x01001e0000047ab9 */ /* 0x000fe20000000a00 */
[----:B------:R-:W-:Y:S02]  /*6370*/  IMAD.U32 R10, RZ, RZ, UR6 ;  /* 0x00000006ff0a7e24 */ /* 0x000fe4000f8e00ff */
[----:B------:R-:W-:-:S02]  /*6380*/  IMAD.U32 R6, RZ, RZ, UR4 ;  /* 0x00000004ff067e24 */ /* 0x000fc4000f8e00ff */
[----:B------:R-:W-:Y:S02]  /*6390*/  IMAD.U32 R7, RZ, RZ, UR5 ;  /* 0x00000005ff077e24 */ /* 0x000fe4000f8e00ff */
[----:B------:R-:W-:Y:S02]  /*63a0*/  IMAD.U32 R11, RZ, RZ, UR7 ;  /* 0x00000007ff0b7e24 */ /* 0x000fe4000f8e00ff */
[----:B------:R-:W-:Y:S02]  /*63b0*/  IMAD.MOV.U32 R8, RZ, RZ, 0x70 ;  /* 0x00000070ff087424 */ /* 0x000fe400078e00ff */
[----:B------:R-:W-:Y:S02]  /*63c0*/  IMAD.MOV.U32 R12, RZ, RZ, 0x1 ;  /* 0x00000001ff0c7424 */ /* 0x000fe400078e00ff */
[----:B------:R-:W-:-:S07]  /*63d0*/  IMAD.MOV.U32 R13, RZ, RZ, RZ ;  /* 0x000000ffff0d7224 */ /* 0x000fce00078e00ff */
[----:B------:R-:W-:-:S07]  /*63e0*/  LEPC R20, `(.L_x_119) ;  /* 0x000000001014794e */ /* 0x000fce0000000000 */
[----:B0----5:R-:W-:Y:S05]  /*63f0*/  CALL.ABS.NOINC R14 ;  /* 0x000000000e007343 */ /* 0x021fea0003c00000 */
.L_x_119:
        /* <DEDUP_REMOVED lines=19> */
.L_x_120:
[----:B------:R-:W0:Y:S02]  /*6530*/  LDC R0, c[0x0][0x28c] ;  /* 0x0000a300ff007b82 */ /* 0x000e240000000800 */
[----:B0-----:R-:W-:-:S13]  /*6540*/  ISETP.GE.AND P0, PT, R0, 0x1, PT ;  /* 0x000000010000780c */ /* 0x001fda0003f06270 */
[----:B------:R-:W-:Y:S05]  /*6550*/  @!P0 BRA `(.L_x_118) ;  /* 0x0000000000cc8947 */ /* 0x000fea0003800000 */
[----:B------:R-:W-:Y:S02]  /*6560*/  IMAD.SHL.U32 R19, R19, 0x40, RZ ;  /* 0x0000004013137824 */ /* 0x000fe400078e00ff */
[----:B------:R-:W-:Y:S02]  /*6570*/  IMAD.SHL.U32 R22, R22, 0x40, RZ ;  /* 0x0000004016167824 */ /* 0x000fe400078e00ff */
[----:B------:R-:W-:Y:S02]  /*6580*/  IMAD.MOV.U32 R7, RZ, RZ, RZ ;  /* 0x000000ffff077224 */ /* 0x000fe400078e00ff */
[----:B------:R-:W-:Y:S02]  /*6590*/  IMAD.U32 R8, RZ, RZ, UR46 ;  /* 0x0000002eff087e24 */ /* 0x000fe4000f8e00ff */
[----:B------:R-:W-:Y:S02]  /*65a0*/  IMAD.MOV.U32 R0, RZ, RZ, R24 ;  /* 0x000000ffff007224 */ /* 0x000fe400078e0018 */
[----:B------:R-:W-:-:S07]  /*65b0*/  IMAD.MOV.U32 R4, RZ, RZ, R25 ;  /* 0x000000ffff047224 */ /* 0x000fce00078e0019 */
.L_x_124:
[----:B------:R-:W-:Y:S01]  /*65c0*/  IMAD R6, R4, 0x8, R27 ;  /* 0x0000000804067824 */ /* 0x000fe200078e021b */
[----:B------:R-:W-:Y:S02]  /*65d0*/  SHF.L.U32 R3, R0, 0x1f, RZ ;  /* 0x0000001f00037819 */ /* 0x000fe400000006ff */
[----:B------:R-:W-:Y:S02]  /*65e0*/  ISETP.NE.AND P1, PT, R23, RZ, PT ;  /* 0x000000ff1700720c */ /* 0x000fe40003f25270 */
[----:B------:R-:W0:Y:S11]  /*65f0*/  SYNCS.PHASECHK.TRANS64.TRYWAIT P0, [R6+URZ+0x70], R3 ;  /* 0x00007003060075a7 */ /* 0x000e36000800017f */
[----:B------:R-:W1:Y:S01]  /*6600*/  @!P1 LDC R5, c[0x0][0x500] ;  /* 0x00014000ff059b82 */ /* 0x000e620000000800 */
[----:B0-----:R-:W-:Y:S05]  /*6610*/  @!P0 BRA `(.L_x_121) ;  /* 0x0000001400448947 */ /* 0x001fea0003800000 */
.L_x_155:
[----:B------:R-:W-:Y:S01]  /*6620*/  ISETP.NE.AND P0, PT, R23, RZ, PT ;  /* 0x000000ff1700720c */ /* 0x000fe20003f05270 */
[----:B------:R-:W-:-:S04]  /*6630*/  UPRMT UR4, UR47, 0x9910, URZ ;  /* 0x000099102f047896 */ /* 0x000fc8000800003f */
[----:B------:R-:W-:-:S08]  /*6640*/  UISETP.NE.AND UP0, UPT, UR4, 0x2, UPT ;  /* 0x000000020400788c */ /* 0x000fd0000bf05270 */
[----:B-1----:R1:W-:Y:S01]  /*6650*/  @!P0 SYNCS.ARRIVE.TRANS64 RZ, [R6+URZ], R5 ;  /* 0x0000000506ff89a7 */ /* 0x0023e2000800003f */
[----:B------:R-:W-:-:S13]  /*6660*/  PLOP3.LUT P0, PT, PT, PT, UP0, 0x80, 0x0 ;  /* 0x000000000000781c */ /* 0x000fda0003f0f008 */
[----:B-1----:R-:W-:Y:S05]  /*6670*/  @P0 BRA `(.L_x_122) ;  /* 0x0000000000040947 */ /* 0x002fea0003800000 */
[----:B------:R-:W-:Y:S01]  /*6680*/  BPT.TRAP 0x1 ;  /* 0x000000040000795c */ /* 0x000fe20000300000 */
.L_x_122:
[----:B------:R-:W-:-:S13]  /*6690*/  ISETP.NE.AND P0, PT, R28, RZ, PT ;  /* 0x000000ff1c00720c */ /* 0x000fda0003f05270 */
[----:B------:R-:W-:Y:S05]  /*66a0*/  @P0 BRA `(.L_x_123) ;  /* 0x0000000000040947 */ /* 0x000fea0003800000 */
[----:B------:R-:W-:Y:S01]  /*66b0*/  BPT.TRAP 0x1 ;  /* 0x000000040000795c */ /* 0x000fe20000300000 */
.L_x_123:
[----:B0-----:R-:W-:Y:S01]  /*66c0*/  IMAD R3, R4, 0x2000, R27 ;  /* 0x0000200004037824 */ /* 0x001fe200078e021b */
[----:B------:R-:W-:Y:S01]  /*66d0*/  R2UR UR17, R6 ;  /* 0x00000000061172ca */ /* 0x000fe200000e0000 */
[----:B------:R-:W-:Y:S01]  /*66e0*/  VIADD R8, R8, 0xffffffff ;  /* 0xffffffff08087836 */ /* 0x000fe20000000000 */
[----:B------:R-:W-:Y:S01]  /*66f0*/  R2UR UR19, R7 ;  /* 0x00000000071372ca */ /* 0x000fe200000e0000 */
[----:B------:R-:W-:Y:S01]  /*6700*/  UIADD3 UR4, UP0, UR36, 0xf0, URZ ;  /* 0x000000f024047890 */ /* 0x000fe2000ff1e03f */
[----:B------:R-:W-:Y:S01]  /*6710*/  R2UR UR8, R3 ;  /* 0x00000000030872ca */ /* 0x000fe200000e0000 */
[----:B------:R-:W-:Y:S01]  /*6720*/  UIADD3 UR14, UP1, UR36, 0x1f0, URZ ;  /* 0x000001f0240e7890 */ /* 0x000fe2000ff3e03f */
[----:B------:R-:W-:Y:S01]  /*6730*/  R2UR UR20, R18 ;  /* 0x00000000121472ca */ /* 0x000fe200000e0000 */
[----:B------:R-:W-:Y:S01]  /*6740*/  UIADD3.X UR5, URZ, UR37, URZ, UP0, !UPT ;  /* 0x000000253f057290 */ /* 0x000fe200087fe43f */
[----:B------:R-:W-:Y:S01]  /*6750*/  R2UR UR18, R22 ;  /* 0x00000000161272ca */ /* 0x000fe200000e0000 */
[----:B------:R-:W-:Y:S01]  /*6760*/  VIADD R4, R4, 0x1 ;  /* 0x0000000104047836 */ /* 0x000fe20000000000 */
[----:B------:R-:W-:Y:S01]  /*6770*/  R2UR UR11, R19 ;  /* 0x00000000130b72ca */ /* 0x000fe200000e0000 */
[----:B------:R-:W-:Y:S01]  /*6780*/  UIADD3.X UR15, URZ, UR37, URZ, UP1, !UPT ;  /* 0x000000253f0f7290 */ /* 0x000fe20008ffe43f */
[----:B------:R-:W-:Y:S01]  /*6790*/  ISETP.GT.AND P1, PT, R8, 0x1, PT ;  /* 0x000000010800780c */ /* 0x000fe20003f24270 */
[----:B------:R-:W-:Y:S01]  /*67a0*/  UMOV UR6, 0x0 ;  /* 0x0000000000067882 */ /* 0x000fe20000000000 */
[----:B------:R-:W-:Y:S01]  /*67b0*/  ISETP.NE.AND P0, PT, R4, 0xe, PT ;  /* 0x0000000e0400780c */ /* 0x000fe20003f05270 */
[----:B------:R-:W-:Y:S01]  /*67c0*/  UMOV UR7, 0x10000000 ;  /* 0x1000000000077882 */ /* 0x000fe20000000000 */
[----:B------:R-:W-:Y:S01]  /*67d0*/  UMOV UR9, UR17 ;  /* 0x0000001100097c82 */ /* 0x000fe20008000000 */
[----:B------:R-:W-:Y:S01]  /*67e0*/  UIADD3 UR16, UR8, 0x800, URZ ;  /* 0x0000080008107890 */ /* 0x000fe2000fffe03f */
[----:B------:R-:W-:Y:S01]  /*67f0*/  SEL R3, RZ, 0x1, P0 ;  /* 0x00000001ff037807 */ /* 0x000fe20000000000 */
[----:B------:R-:W-:Y:S01]  /*6800*/  UIADD3 UR8, UR8, 0x1c800, URZ ;  /* 0x0001c80008087890 */ /* 0x000fe2000fffe03f */
[----:B------:R-:W-:Y:S01]  /*6810*/  VIADD R7, R7, 0x80 ;  /* 0x0000008007077836 */ /* 0x000fe20000000000 */
[----:B------:R-:W-:Y:S01]  /*6820*/  UMOV UR10, UR19 ;  /* 0x00000013000a7c82 */ /* 0x000fe20008000000 */
[----:B------:R-:W-:Y:S01]  /*6830*/  UMOV UR12, UR20 ;  /* 0x00000014000c7c82 */ /* 0x000fe20008000000 */
[----:B------:R-:W-:-:S02]  /*6840*/  LOP3.LUT R0, R0, R3, RZ, 0x3c, !PT ;  /* 0x0000000300007212 */ /* 0x000fc400078e3cff */
[----:B------:R-:W-:Y:S01]  /*6850*/  SEL R4, R4, RZ, P0 ;  /* 0x000000ff04047207 */ /* 0x000fe20000000000 */
[----:B------:R0:W-:Y:S02]  /*6860*/  UTMALDG.3D [UR16], [UR4], desc[UR6] ;  /* 0x00000610040075b4 */ /* 0x0001e40008011000 */
[----:B------:R0:W-:Y:S02]  /*6870*/  UTMALDG.3D [UR8], [UR14], desc[UR6] ;  /* 0x000006080e0075b4 */ /* 0x0001e40008011000 */
[----:B0-----:R-:W-:Y:S05]  /*6880*/  @P1 BRA `(.L_x_124) ;  /* 0xfffffffc004c1947 */ /* 0x001fea000383ffff */
.L_x_118:
[----:B------:R-:W-:Y:S05]  /*6890*/  BSYNC B6 ;  /* 0x0000000000067941 */ /* 0x000fea0003800000 */
.L_x_117:
[----:B------:R-:W-:Y:S01]  /*68a0*/  LOP3.LUT P2, RZ, R26, 0xff, RZ, 0xc0, !PT ;  /* 0x000000ff1aff7812 */ /* 0x000fe2000784c0ff */
[----:B------:R-:W-:Y:S01]  /*68b0*/  VIADD R0, R25, UR43 ;  /* 0x0000002b19007c36 */ /* 0x000fe20008000000 */
[----:B------:R-:W-:Y:S01]  /*68c0*/  ULDC.64 UR4, c[0x0][0x650] ;  /* 0x0001940000047ab9 */ /* 0x000fe20000000a00 */
[----:B------:R-:W-:Y:S01]  /*68d0*/  IMAD.U32 R7, RZ, RZ, UR43 ;  /* 0x0000002bff077e24 */ /* 0x000fe2000f8e00ff */
[----:B------:R-:W-:Y:S01]  /*68e0*/  UISETP.GE.U32.AND UP0, UPT, UR43, 0xe, UPT ;  /* 0x0000000e2b00788c */ /* 0x000fe2000bf06070 */
[----:B------:R-:W-:Y:S01]  /*68f0*/  BSSY B0, `(.L_x_125) ;  /* 0x000006b000007945 */ /* 0x000fe20003800000 */
[----:B------:R-:W-:Y:S01]  /*6900*/  ISETP.GT.U32.AND P0, PT, R0, 0xd, PT ;  /* 0x0000000d0000780c */ /* 0x000fe20003f04070 */
[----:B------:R-:W-:Y:S01]  /*6910*/  IMAD.MOV.U32 R22, RZ, RZ, -0x1 ;  /* 0xffffffffff167424 */ /* 0x000fe200078e00ff */
[----:B------:R-:W-:Y:S01]  /*6920*/  SHF.R.U32.HI R4, RZ, 0x1, R0 ;  /* 0x00000001ff047819 */ /* 0x000fe20000011600 */
[----:B------:R-:W-:Y:S01]  /*6930*/  IMAD.MOV.U32 R19, RZ, RZ, -0x1 ;  /* 0xffffffffff137424 */ /* 0x000fe200078e00ff */
[----:B------:R-:W-:Y:S01]  /*6940*/  ISETP.LT.U32.AND P0, PT, R7, 0xe, P0 ;  /* 0x0000000e0700780c */ /* 0x000fe20000701070 */
[----:B------:R-:W-:Y:S01]  /*6950*/  IMAD.MOV.U32 R18, RZ, RZ, -0x1 ;  /* 0xffffffffff127424 */ /* 0x000fe200078e00ff */
[----:B------:R-:W-:Y:S01]  /*6960*/  PLOP3.LUT P1, PT, PT, PT, UP0, 0x80, 0x0 ;  /* 0x000000000000781c */ /* 0x000fe20003f2f008 */
[----:B------:R-:W0:Y:S01]  /*6970*/  @P2 S2R R6, SR_CgaCtaId ;  /* 0x0000000000062919 */ /* 0x000e220000008800 */
[----:B------:R-:W-:Y:S01]  /*6980*/  @P2 MOV R3, 0x400 ;  /* 0x0000040000032802 */ /* 0x000fe20000000f00 */
[----:B------:R-:W-:Y:S01]  /*6990*/  IMAD.WIDE.U32 R4, R4, -0x6db6db6d, RZ ;  /* 0x9249249304047825 */ /* 0x000fe200078e00ff */
[----:B------:R-:W-:-:S04]  /*69a0*/  PRMT R26, RZ, 0x7610, R26 ;  /* 0x00007610ff1a7816 */ /* 0x000fc8000000001a */
[----:B------:R-:W-:-:S05]  /*69b0*/  SHF.R.U32.HI R5, RZ, 0x2, R5 ;  /* 0x00000002ff057819 */ /* 0x000fca0000011605 */
[--C-:B------:R-:W-:Y:S01]  /*69c0*/  IMAD R25, R5, -0xe, R0.reuse ;  /* 0xfffffff205197824 */ /* 0x100fe200078e0200 */
[----:B------:R-:W-:Y:S02]  /*69d0*/  PRMT R0, RZ, 0x7610, R0 ;  /* 0x00007610ff007816 */ /* 0x000fe40000000000 */
[----:B0-----:R-:W-:-:S04]  /*69e0*/  @P2 LEA R3, R6, R3, 0x18 ;  /* 0x0000000306032211 */ /* 0x001fc800078ec0ff */
[----:B------:R0:W-:Y:S01]  /*69f0*/  @P2 SYNCS.ARRIVE.TRANS64.A1T0 RZ, [R3+URZ+0x118], RZ ;  /* 0x000118ff03ff29a7 */ /* 0x0001e2000810003f */
[----:B------:R-:W-:-:S04]  /*6a00*/  IADD3 R16, P2, R16, UR38, RZ ;  /* 0x0000002610107c10 */ /* 0x000fc8000ff5e0ff */
[----:B------:R-:W-:Y:S02]  /*6a10*/  IADD3.X R17, R17, UR44, RZ, P2, !PT ;  /* 0x0000002c11117c10 */ /* 0x000fe400097fe4ff */
[----:B0-----:R-:W-:Y:S02]  /*6a20*/  SEL R3, RZ, 0x1, !P0 ;  /* 0x00000001ff037807 */ /* 0x001fe40004000000 */
[----:B------:R-:W-:Y:S02]  /*6a30*/  ISETP.GE.U32.AND P0, PT, R16, UR4, PT ;  /* 0x0000000410007c0c */ /* 0x000fe4000bf06070 */
[----:B------:R-:W-:Y:S02]  /*6a40*/  LOP3.LUT R24, R24, R3, RZ, 0x3c, !PT ;  /* 0x0000000318187212 */ /* 0x000fe400078e3cff */
[----:B------:R-:W-:Y:S02]  /*6a50*/  ISETP.GE.U32.AND.EX P0, PT, R17, UR5, PT, P0 ;  /* 0x0000000511007c0c */ /* 0x000fe4000bf06100 */
[----:B------:R-:W-:-:S11]  /*6a60*/  @P1 LOP3.LUT R24, R24, 0x1, R5, 0x78, !PT ;  /* 0x0000000118181812 */ /* 0x000fd600078e7805 */
[----:B------:R-:W-:Y:S05]  /*6a70*/  @P0 BRA `(.L_x_126) ;  /* 0x0000000400480947 */ /* 0x000fea0003800000 */
[----:B------:R-:W-:Y:S01]  /*6a80*/  ULDC.64 UR4, c[0x0][0x628] ;  /* 0x00018a0000047ab9 */ /* 0x000fe20000000a00 */
[----:B------:R-:W0:Y:S01]  /*6a90*/  S2R R3, SR_CTAID.X ;  /* 0x0000000000037919 */ /* 0x000e220000002500 */
[----:B------:R-:W-:Y:S01]  /*6aa0*/  ISETP.NE.U32.AND P0, PT, RZ, UR4, PT ;  /* 0x00000004ff007c0c */ /* 0x000fe2000bf05070 */
[----:B------:R-:W-:Y:S01]  /*6ab0*/  ULDC UR7, c[0x0][0x630] ;  /* 0x00018c0000077ab9 */ /* 0x000fe20000000800 */
[----:B------:R-:W-:Y:S01]  /*6ac0*/  IMAD.MOV.U32 R4, RZ, RZ, R16 ;  /* 0x000000ffff047224 */ /* 0x000fe200078e0010 */
[----:B------:R-:W1:Y:S01]  /*6ad0*/  S2R R0, SR_CTAID.Y ;  /* 0x0000000000007919 */ /* 0x000e620000002600 */
[----:B------:R-:W-:Y:S01]  /*6ae0*/  ISETP.NE.AND.EX P0, PT, RZ, UR5, PT, P0 ;  /* 0x00000005ff007c0c */ /* 0x000fe2000bf05300 */
[----:B------:R-:W-:-:S12]  /*6af0*/  IMAD.MOV.U32 R5, RZ, RZ, R17 ;  /* 0x000000ffff057224 */ /* 0x000fd800078e0011 */
[----:B------:R-:W-:Y:S05]  /*6b00*/  @!P0 BRA `(.L_x_127) ;  /* 0x0000000000288947 */ /* 0x000fea0003800000 */
[----:B------:R-:W-:Y:S02]  /*6b10*/  ULDC UR6, c[0x0][0x634] ;  /* 0x00018d0000067ab9 */ /* 0x000fe40000000800 */
[----:B------:R-:W-:-:S05]  /*6b20*/  IADD3 R9, P0, R16, UR6, RZ ;  /* 0x0000000610097c10 */ /* 0x000fca000ff1e0ff */
[----:B------:R-:W-:-:S04]  /*6b30*/  IMAD.X R11, RZ, RZ, R17, P0 ;  /* 0x000000ffff0b7224 */ /* 0x000fc800000e0611 */
[----:B------:R-:W-:-:S04]  /*6b40*/  IMAD.WIDE.U32 R6, R11, UR4, RZ ;  /* 0x000000040b067c25 */ /* 0x000fc8000f8e00ff */
[----:B------:R-:W-:-:S04]  /*6b50*/  IMAD.WIDE.U32 R6, P0, R9, UR5, R6 ;  /* 0x0000000509067c25 */ /* 0x000fc8000f800006 */
[----:B------:R-:W-:-:S04]  /*6b60*/  IMAD.WIDE.U32 R8, R9, UR4, RZ ;  /* 0x0000000409087c25 */ /* 0x000fc8000f8e00ff */
[----:B------:R-:W-:Y:S01]  /*6b70*/  IMAD.X R5, RZ, RZ, RZ, P0 ;  /* 0x000000ffff057224 */ /* 0x000fe200000e06ff */
[----:B------:R-:W-:Y:S01]  /*6b80*/  IADD3 RZ, P0, R9, R6, RZ ;  /* 0x0000000609ff7210 */ /* 0x000fe20007f1e0ff */
[----:B------:R-:W-:-:S04]  /*6b90*/  IMAD.MOV.U32 R4, RZ, RZ, R7 ;  /* 0x000000ffff047224 */ /* 0x000fc800078e0007 */
[----:B------:R-:W-:-:S08]  /*6ba0*/  IMAD.WIDE.U32.X R4, R11, UR5, R4, P0 ;  /* 0x000000050b047c25 */ /* 0x000fd000080e0404 */
.L_x_127:
[--C-:B------:R-:W-:Y:S01]  /*6bb0*/  SHF.R.U64 R18, R4, UR7, R5.reuse ;  /* 0x0000000704127c19 */ /* 0x100fe20008001205 */
[----:B------:R-:W-:Y:S01]  /*6bc0*/  ULDC.64 UR4, c[0x0][0x620] ;  /* 0x0001880000047ab9 */ /* 0x000fe20000000a00 */
[----:B------:R-:W-:Y:S01]  /*6bd0*/  SHF.R.U32.HI R4, RZ, UR7, R5 ;  /* 0x00000007ff047c19 */ /* 0x000fe20008011605 */
[----:B------:R-:W-:Y:S01]  /*6be0*/  ULDC.64 UR8, c[0x0][0x640] ;  /* 0x0001900000087ab9 */ /* 0x000fe20000000a00 */
[----:B------:R-:W-:Y:S01]  /*6bf0*/  IADD3 R7, P0, RZ, -R18, RZ ;  /* 0x80000012ff077210 */ /* 0x000fe20007f1e0ff */
[----:B------:R-:W2:Y:S01]  /*6c00*/  LDC R13, c[0x0][0x148] ;  /* 0x00005200ff0d7b82 */ /* 0x000ea20000000800 */
[----:B0-----:R-:W-:Y:S01]  /*6c10*/  I2FP.F32.U32 R8, R3 ;  /* 0x0000000300087245 */ /* 0x001fe20000201000 */
[----:B------:R-:W-:Y:S02]  /*6c20*/  ULDC UR6, c[0x0][0x608] ;  /* 0x0001820000067ab9 */ /* 0x000fe40000000800 */
[----:B------:R-:W-:Y:S01]  /*6c30*/  IMAD.X R4, RZ, RZ, ~R4, P0 ;  /* 0x000000ffff047224 */ /* 0x000fe200000e0e04 */
[----:B------:R-:W-:-:S03]  /*6c40*/  ISETP.NE.U32.AND P0, PT, RZ, UR8, PT ;  /* 0x00000008ff007c0c */ /* 0x000fc6000bf05070 */
[----:B------:R-:W-:Y:S01]  /*6c50*/  IMAD R6, R4, UR4, RZ ;  /* 0x0000000404067c24 */ /* 0x000fe2000f8e02ff */
[----:B------:R-:W-:Y:S01]  /*6c60*/  ISETP.NE.AND.EX P0, PT, RZ, UR9, PT, P0 ;  /* 0x00000009ff007c0c */ /* 0x000fe2000bf05300 */
[----:B------:R-:W-:Y:S01]  /*6c70*/  IMAD.WIDE.U32 R4, R7, UR4, R16 ;  /* 0x0000000407047c25 */ /* 0x000fe2000f8e0010 */
[----:B------:R-:W-:-:S03]  /*6c80*/  ULDC UR4, c[0x0][0x150] ;  /* 0x0000540000047ab9 */ /* 0x000fc60000000800 */
[----:B------:R-:W-:Y:S01]  /*6c90*/  FMUL R8, R8, UR4 ;  /* 0x0000000408087c20 */ /* 0x000fe20008400000 */
[----:B------:R-:W-:Y:S01]  /*6ca0*/  IMAD R7, R7, UR5, R6 ;  /* 0x0000000507077c24 */ /* 0x000fe2000f8e0206 */
[----:B------:R-:W-:Y:S01]  /*6cb0*/  ULDC UR4, c[0x0][0x618] ;  /* 0x0001860000047ab9 */ /* 0x000fe20000000800 */
[----:B------:R-:W0:Y:S01]  /*6cc0*/  LDC R6, c[0x0][0x144] ;  /* 0x00005100ff067b82 */ /* 0x000e220000000800 */
[----:B------:R-:W-:Y:S01]  /*6cd0*/  ULDC UR5, c[0x0][0x154] ;  /* 0x0000550000057ab9 */ /* 0x000fe20000000800 */
[----:B------:R-:W-:Y:S01]  /*6ce0*/  IMAD.IADD R5, R5, 0x1, R7 ;  /* 0x0000000105057824 */ /* 0x000fe200078e0207 */
[----:B------:R-:W3:Y:S04]  /*6cf0*/  F2I.U32.TRUNC.NTZ R8, R8 ;  /* 0x0000000800087305 */ /* 0x000ee8000020f000 */
[----:B------:R-:W-:-:S02]  /*6d00*/  SHF.R.U64 R10, R4, UR4, R5 ;  /* 0x00000004040a7c19 */ /* 0x000fc40008001205 */
[----:B-1----:R-:W-:Y:S02]  /*6d10*/  I2FP.F32.U32 R4, R0 ;  /* 0x0000000000047245 */ /* 0x002fe40000201000 */
[----:B------:R-:W-:Y:S01]  /*6d20*/  SHF.R.U32.HI R5, RZ, UR4, R5 ;  /* 0x00000004ff057c19 */ /* 0x000fe20008011605 */
[----:B------:R-:W-:Y:S02]  /*6d30*/  ULDC UR4, c[0x0][0x658] ;  /* 0x0001960000047ab9 */ /* 0x000fe40000000800 */
[----:B------:R-:W-:Y:S01]  /*6d40*/  FMUL R7, R4, UR5 ;  /* 0x0000000504077c20 */ /* 0x000fe20008400000 */
[--C-:B------:R-:W-:Y:S02]  /*6d50*/  SHF.R.U64 R12, R10, UR6, R5.reuse ;  /* 0x000000060a0c7c19 */ /* 0x100fe40008001205 */
[----:B------:R-:W-:Y:S01]  /*6d60*/  SHF.R.U32.HI R5, RZ, UR6, R5 ;  /* 0x00000006ff057c19 */ /* 0x000fe20008011605 */
[----:B------:R1:W4:Y:S01]  /*6d70*/  F2I.U32.TRUNC.NTZ R14, R7 ;  /* 0x00000007000e7305 */ /* 0x000322000020f000 */
[----:B---3--:R-:W-:-:S02]  /*6d80*/  IMAD.MOV R8, RZ, RZ, -R8 ;  /* 0x000000ffff087224 */ /* 0x008fc400078e0a08 */
[--C-:B------:R-:W-:Y:S02]  /*6d90*/  SHF.R.U64 R11, R12, UR4, R5.reuse ;  /* 0x000000040c0b7c19 */ /* 0x100fe40008001205 */
[----:B------:R-:W-:Y:S01]  /*6da0*/  SHF.R.U32.HI R5, RZ, UR4, R5 ;  /* 0x00000004ff057c19 */ /* 0x000fe20008011605 */
[----:B0-----:R-:W-:Y:S02]  /*6db0*/  IMAD R3, R6, R8, R3 ;  /* 0x0000000806037224 */ /* 0x001fe400078e0203 */
[----:B------:R-:W-:Y:S01]  /*6dc0*/  IMAD.MOV.U32 R4, RZ, RZ, R11 ;  /* 0x000000ffff047224 */ /* 0x000fe200078e000b */
[----:B-12-4-:R-:W-:Y:S06]  /*6dd0*/  @!P0 BRA `(.L_x_128) ;  /* 0x0000000000288947 */ /* 0x016fec0003800000 */
        /* <DEDUP_REMOVED lines=10> */
.L_x_128:
[----:B------:R-:W-:Y:S01]  /*6e80*/  ISETP.NE.AND P0, PT, R2, 0x1, PT ;  /* 0x000000010200780c */ /* 0x000fe20003f05270 */
[----:B------:R-:W-:Y:S01]  /*6e90*/  ULDC UR4, c[0x0][0x648] ;  /* 0x0001920000047ab9 */ /* 0x000fe20000000800 */
[----:B------:R-:W-:Y:S01]  /*6ea0*/  IMAD.MOV R14, RZ, RZ, -R14 ;  /* 0x000000ffff0e7224 */ /* 0x000fe200078e0a0e */
[----:B------:R-:W-:Y:S01]  /*6eb0*/  SHF.R.U64 R5, R4, UR4, R5 ;  /* 0x0000000404057c19 */ /* 0x000fe20008001205 */
[----:B------:R-:W-:Y:S01]  /*6ec0*/  ULDC UR4, c[0x0][0x638] ;  /* 0x00018e0000047ab9 */ /* 0x000fe20000000800 */
[----:B------:R-:W-:Y:S01]  /*6ed0*/  LOP3.LUT R12, R12, UR45, RZ, 0xc0, !PT ;  /* 0x0000002d0c0c7c12 */ /* 0x000fe2000f8ec0ff */
[----:B------:R-:W-:Y:S01]  /*6ee0*/  ULDC UR5, c[0x0][0x610] ;  /* 0x0001840000057ab9 */ /* 0x000fe20000000800 */
[----:B------:R-:W-:-:S03]  /*6ef0*/  LOP3.LUT R22, R10, UR40, RZ, 0xc0, !PT ;  /* 0x000000280a167c12 */ /* 0x000fc6000f8ec0ff */
[----:B------:R-:W-:-:S03]  /*6f00*/  IMAD R12, R5, UR41, R12 ;  /* 0x00000029050c7c24 */ /* 0x000fc6000f8e020c */
[----:B------:R-:W-:Y:S02]  /*6f10*/  @P0 IMAD R3, R13, R14, R0 ;  /* 0x0000000e0d030224 */ /* 0x000fe400078e0200 */
[----:B------:R-:W-:Y:S02]  /*6f20*/  IMAD.MOV R0, RZ, RZ, -R5 ;  /* 0x000000ffff007224 */ /* 0x000fe400078e0a05 */
[----:B------:R-:W-:Y:S02]  /*6f30*/  IMAD R3, R12, UR5, R3 ;  /* 0x000000050c037c24 */ /* 0x000fe4000f8e0203 */
[----:B------:R-:W-:Y:S01]  /*6f40*/  IMAD R11, R0, UR4, R11 ;  /* 0x00000004000b7c24 */ /* 0x000fe2000f8e020b */
[----:B------:R-:W-:Y:S01]  /*6f50*/  ULDC UR4, c[0x0][0x600] ;  /* 0x0001800000047ab9 */ /* 0x000fe20000000800 */
[----:B------:R-:W-:Y:S02]  /*6f60*/  IMAD.MOV.U32 R0, RZ, RZ, 0x1 ;  /* 0x00000001ff007424 */ /* 0x000fe400078e00ff */
[----:B------:R-:W-:-:S05]  /*6f70*/  IMAD R22, R11, UR4, R22 ;  /* 0x000000040b167c24 */ /* 0x000fca000f8e0216 */
[----:B------:R-:W-:Y:S02]  /*6f80*/  SEL R19, R22, R3, !P0 ;  /* 0x0000000316137207 */ /* 0x000fe40004000000 */
[----:B------:R-:W-:-:S07]  /*6f90*/  SEL R22, R3, R22, !P0 ;  /* 0x0000001603167207 */ /* 0x000fce0004000000 */
.L_x_126:
[----:B------:R-:W-:Y:S05]  /*6fa0*/  BSYNC B0 ;  /* 0x0000000000007941 */ /* 0x000fea0003800000 */
.L_x_125:
[----:B------:R-:W-:-:S13]  /*6fb0*/  LOP3.LUT P0, RZ, R0, 0xff, RZ, 0xc0, !PT ;  /* 0x000000ff00ff7812 */ /* 0x000fda000780c0ff */
[----:B------:R-:W-:Y:S05]  /*6fc0*/  @P0 BRA `(.L_x_129) ;  /* 0xfffffff000a00947 */ /* 0x000fea000383ffff */
[----:B------:R-:W-:Y:S05]  /*6fd0*/  BSYNC B7 ;  /* 0x0000000000077941 */ /* 0x000fea0003800000 */
.L_x_115:
[----:B------:R-:W-:-:S03]  /*6fe0*/  UMOV UR4, 0xffffffff ;  /* 0xffffffff00047882 */ /* 0x000fc60000000000 */
[----:B------:R-:W-:Y:S05]  /*6ff0*/  BRA.DIV UR4, `(.L_x_130) ;  /* 0x0000000a04e07947 */ /* 0x000fea000b800000 */
[----:B------:R-:W-:-:S13]  /*7000*/  ELECT P6, URZ, PT ;  /* 0x00000000003f782f */ /* 0x000fda00038c0000 */
.L_x_158:
[----:B------:R-:W-:Y:S04]  /*7010*/  BSSY B0, `(.L_x_131) ;  /* 0x0000086000007945 */ /* 0x000fe80003800000 */
[----:B------:R-:W-:Y:S05]  /*7020*/  @!P6 BRA `(.L_x_132) ;  /* 0x000000080010e947 */ /* 0x000fea0003800000 */
[----:B------:R-:W-:-:S04]  /*7030*/  ULOP3.LUT UR4, UR42, 0x2, URZ, 0xfc, !UPT ;  /* 0x000000022a047892 */ /* 0x000fc8000f8efc3f */
[----:B------:R-:W-:-:S06]  /*7040*/  UISETP.NE.AND UP0, UPT, UR4, 0x3, UPT ;  /* 0x000000030400788c */ /* 0x000fcc000bf05270 */
[----:B------:R-:W-:-:S13]  /*7050*/  PLOP3.LUT P0, PT, PT, PT, UP0, 0x80, 0x0 ;  /* 0x000000000000781c */ /* 0x000fda0003f0f008 */
[----:B------:R-:W-:Y:S05]  /*7060*/  @!P0 BRA `(.L_x_133) ;  /* 0x0000000000048947 */ /* 0x000fea0003800000 */
[----:B------:R-:W-:Y:S01]  /*7070*/  BPT.TRAP 0x1 ;  /* 0x000000040000795c */ /* 0x000fe20000300000 */
.L_x_133:
[----:B------:R-:W0:Y:S01]  /*7080*/  S2R R3, SR_CgaCtaId ;  /* 0x0000000000037919 */ /* 0x000e220000008800 */
[----:B------:R-:W-:Y:S02]  /*7090*/  MOV R0, 0x400 ;  /* 0x0000040000007802 */ /* 0x000fe40000000f00 */
[----:B------:R-:W-:Y:S02]  /*70a0*/  SHF.L.U32 R2, R24, 0x1f, RZ ;  /* 0x0000001f18027819 */ /* 0x000fe400000006ff */
[----:B0-----:R-:W-:-:S05]  /*70b0*/  LEA R0, R3, R0, 0x18 ;  /* 0x0000000003007211 */ /* 0x001fca00078ec0ff */
[----:B------:R-:W-:-:S04]  /*70c0*/  VIADD R0, R0, 0x70 ;  /* 0x0000007000007836 */ /* 0x000fc80000000000 */
[C---:B------:R-:W-:Y:S02]  /*70d0*/  IMAD R5, R25.reuse, 0x8, R0 ;  /* 0x0000000819057824 */ /* 0x040fe400078e0200 */
[----:B------:R-:W-:Y:S02]  /*70e0*/  VIADD R25, R25, 0x1 ;  /* 0x0000000119197836 */ /* 0x000fe40000000000 */
[----:B------:R-:W0:Y:S03]  /*70f0*/  SYNCS.PHASECHK.TRANS64.TRYWAIT P0, [R5+URZ], R2 ;  /* 0x00000002050075a7 */ /* 0x000e26000800017f */
[----:B------:R-:W-:-:S04]  /*7100*/  ISETP.NE.AND P1, PT, R25, 0xe, PT ;  /* 0x0000000e1900780c */ /* 0x000fc80003f25270 */
[----:B------:R-:W-:Y:S02]  /*7110*/  SEL R3, RZ, 0x1, P1 ;  /* 0x00000001ff037807 */ /* 0x000fe40000800000 */
[----:B------:R-:W-:Y:S02]  /*7120*/  SEL R25, R25, RZ, P1 ;  /* 0x000000ff19197207 */ /* 0x000fe40000800000 */
[----:B------:R-:W-:-:S03]  /*7130*/  LOP3.LUT R24, R24, R3, RZ, 0x3c, !PT ;  /* 0x0000000318187212 */ /* 0x000fc600078e3cff */
[----:B------:R-:W-:Y:S01]  /*7140*/  IMAD R7, R25, 0x8, R0 ;  /* 0x0000000819077824 */ /* 0x000fe200078e0200 */
[----:B------:R-:W-:Y:S01]  /*7150*/  SHF.L.U32 R4, R24, 0x1f, RZ ;  /* 0x0000001f18047819 */ /* 0x000fe200000006ff */
[----:B0-----:R-:W-:Y:S06]  /*7160*/  @!P0 BRA `(.L_x_134) ;  /* 0x0000000800a48947 */ /* 0x001fec0003800000 */
.L_x_159:
[----:B------:R-:W1:Y:S01]  /*7170*/  SYNCS.PHASECHK.TRANS64.TRYWAIT P0, [R7+URZ], R4 ;  /* 0x00000004070075a7 */ /* 0x000e62000800017f */
[----:B0-----:R-:W-:-:S05]  /*7180*/  VIADD R2, R25, 0x1 ;  /* 0x0000000119027836 */ /* 0x001fca0000000000 */
[----:B------:R-:W-:-:S04]  /*7190*/  ISETP.NE.AND P1, PT, R2, 0xe, PT ;  /* 0x0000000e0200780c */ /* 0x000fc80003f25270 */
[----:B------:R-:W-:Y:S02]  /*71a0*/  SEL R3, RZ, 0x1, P1 ;  /* 0x00000001ff037807 */ /* 0x000fe40000800000 */
[----:B------:R-:W-:Y:S02]  /*71b0*/  SEL R9, R2, RZ, P1 ;  /* 0x000000ff02097207 */ /* 0x000fe40000800000 */
[----:B------:R-:W-:-:S03]  /*71c0*/  LOP3.LUT R24, R24, R3, RZ, 0x3c, !PT ;  /* 0x0000000318187212 */ /* 0x000fc600078e3cff */
[----:B------:R-:W-:Y:S01]  /*71d0*/  IMAD R6, R9, 0x8, R0 ;  /* 0x0000000809067824 */ /* 0x000fe200078e0200 */
[----:B------:R-:W-:Y:S01]  /*71e0*/  SHF.L.U32 R5, R24, 0x1f, RZ ;  /* 0x0000001f18057819 */ /* 0x000fe200000006ff */
[----:B-1----:R-:W-:Y:S06]  /*71f0*/  @!P0 BRA `(.L_x_135) ;  /* 0x0000000800948947 */ /* 0x002fec0003800000 */
.L_x_160:
[----:B------:R-:W1:Y:S01]  /*7200*/  SYNCS.PHASECHK.TRANS64.TRYWAIT P0, [R6+URZ], R5 ;  /* 0x00000005060075a7 */ /* 0x000e62000800017f */
[----:B------:R-:W-:-:S05]  /*7210*/  VIADD R2, R9, 0x1 ;  /* 0x0000000109027836 */ /* 0x000fca0000000000 */
[----:B------:R-:W-:-:S04]  /*7220*/  ISETP.NE.AND P1, PT, R2, 0xe, PT ;  /* 0x0000000e0200780c */ /* 0x000fc80003f25270 */
[----:B------:R-:W-:Y:S02]  /*7230*/  SEL R3, RZ, 0x1, P1 ;  /* 0x00000001ff037807 */ /* 0x000fe40000800000 */
[----:B0-----:R-:W-:Y:S02]  /*7240*/  SEL R7, R2, RZ, P1 ;  /* 0x000000ff02077207 */ /* 0x001fe40000800000 */
[----:B------:R-:W-:-:S03]  /*7250*/  LOP3.LUT R24, R24, R3, RZ, 0x3c, !PT ;  /* 0x0000000318187212 */ /* 0x000fc600078e3cff */
[----:B------:R-:W-:Y:S01]  /*7260*/  IMAD R9, R7, 0x8, R0 ;  /* 0x0000000807097824 */ /* 0x000fe200078e0200 */
[----:B------:R-:W-:Y:S01]  /*7270*/  SHF.L.U32 R4, R24, 0x1f, RZ ;  /* 0x0000001f18047819 */ /* 0x000fe200000006ff */
[----:B-1----:R-:W-:Y:S06]  /*7280*/  @!P0 BRA `(.L_x_136) ;  /* 0x0000000800848947 */ /* 0x002fec0003800000 */
.L_x_161:
[----:B------:R-:W1:Y:S01]  /*7290*/  SYNCS.PHASECHK.TRANS64.TRYWAIT P0, [R9+URZ], R4 ;  /* 0x00000004090075a7 */ /* 0x000e62000800017f */
[----:B------:R-:W-:-:S05]  /*72a0*/  VIADD R2, R7, 0x1 ;  /* 0x0000000107027836 */ /* 0x000fca0000000000 */
[----:B------:R-:W-:-:S04]  /*72b0*/  ISETP.NE.AND P1, PT, R2, 0xe, PT ;  /* 0x0000000e0200780c */ /* 0x000fc80003f25270 */
[----:B------:R-:W-:Y:S02]  /*72c0*/  SEL R3, RZ, 0x1, P1 ;  /* 0x00000001ff037807 */ /* 0x000fe40000800000 */
[----:B------:R-:W-:Y:S02]  /*72d0*/  SEL R7, R2, RZ, P1 ;  /* 0x000000ff02077207 */ /* 0x000fe40000800000 */
[----:B------:R-:W-:-:S03]  /*72e0*/  LOP3.LUT R24, R24, R3, RZ, 0x3c, !PT ;  /* 0x0000000318187212 */ /* 0x000fc600078e3cff */
[----:B0-----:R-:W-:Y:S01]  /*72f0*/  IMAD R6, R7, 0x8, R0 ;  /* 0x0000000807067824 */ /* 0x001fe200078e0200 */
[----:B------:R-:W-:Y:S01]  /*7300*/  SHF.L.U32 R5, R24, 0x1f, RZ ;  /* 0x0000001f18057819 */ /* 0x000fe200000006ff */
[----:B-1----:R-:W-:Y:S06]  /*7310*/  @!P0 BRA `(.L_x_137) ;  /* 0x0000000800748947 */ /* 0x002fec0003800000 */
.L_x_162:
        /* <DEDUP_REMOVED lines=9> */
.L_x_163:
        /* <DEDUP_REMOVED lines=9> */
.L_x_164:
        /* <DEDUP_REMOVED lines=9> */
.L_x_165:
        /* <DEDUP_REMOVED lines=9> */
.L_x_166:
        /* <DEDUP_REMOVED lines=9> */
.L_x_167:
        /* <DEDUP_REMOVED lines=9> */
.L_x_168:
        /* <DEDUP_REMOVED lines=9> */
.L_x_169:
        /* <DEDUP_REMOVED lines=9> */
.L_x_170:
[----:B------:R-:W1:Y:S01]  /*77a0*/  SYNCS.PHASECHK.TRANS64.TRYWAIT P0, [R6+URZ], R5 ;  /* 0x00000005060075a7 */ /* 0x000e62000800017f */
[----:B------:R-:W-:-:S05]  /*77b0*/  VIADD R2, R7, 0x1 ;  /* 0x0000000107027836 */ /* 0x000fca0000000000 */
[----:B------:R-:W-:-:S04]  /*77c0*/  ISETP.NE.AND P1, PT, R2, 0xe, PT ;  /* 0x0000000e0200780c */ /* 0x000fc80003f25270 */
[----:B0-----:R-:W-:Y:S02]  /*77d0*/  SEL R4, RZ, 0x1, P1 ;  /* 0x00000001ff047807 */ /* 0x001fe40000800000 */
[----:B------:R-:W-:Y:S02]  /*77e0*/  SEL R3, R2, RZ, P1 ;  /* 0x000000ff02037207 */ /* 0x000fe40000800000 */
[----:B------:R-:W-:Y:S01]  /*77f0*/  LOP3.LUT R4, R11, R4, RZ, 0x3c, !PT ;  /* 0x000000040b047212 */ /* 0x000fe200078e3cff */
[----:B-1----:R-:W-:Y:S06]  /*7800*/  @!P0 BRA `(.L_x_146) ;  /* 0x0000000400ec8947 */ /* 0x002fec0003800000 */
.L_x_171:
[----:B------:R-:W-:Y:S01]  /*7810*/  IMAD R3, R3, 0x8, R0 ;  /* 0x0000000803037824 */ /* 0x000fe200078e0200 */
[----:B------:R-:W-:-:S07]  /*7820*/  SHF.L.U32 R0, R4, 0x1f, RZ ;  /* 0x0000001f04007819 */ /* 0x000fce00000006ff */
.L_x_147:
[----:B-1----:R1:W2:Y:S02]  /*7830*/  SYNCS.PHASECHK.TRANS64.TRYWAIT P0, [R3+URZ], R0 ;  /* 0x00000000030075a7 */ /* 0x0022a4000800017f */
[----:B--2---:R-:W-:Y:S05]  /*7840*/  @!P0 NANOSLEEP.SYNCS 0x989680 ;  /* 0x009896800000895d */ /* 0x004fea0003900000 */
[----:B------:R-:W2:Y:S02]  /*7850*/  @!P0 SYNCS.PHASECHK.TRANS64 P0, [R3+URZ], R0 ;  /* 0x00000000030085a7 */ /* 0x000ea4000800007f */
[----:B--2---:R-:W-:Y:S05]  /*7860*/  @!P0 BRA `(.L_x_147) ;  /* 0xfffffffc00f08947 */ /* 0x004fea000383ffff */
.L_x_132:
[----:B------:R-:W-:Y:S05]  /*7870*/  BSYNC B0 ;  /* 0x0000000000007941 */ /* 0x000fea0003800000 */
.L_x_131:
[----:B------:R-:W-:Y:S05]  /*7880*/  EXIT ;  /* 0x000000000000794d */ /* 0x000fea0003800000 */
.L_x_16:
[----:B0-----:R-:W-:-:S04]  /*7890*/  IMAD.U32 R3, RZ, RZ, UR50 ;  /* 0x00000032ff037e24 */ /* 0x001fc8000f8e00ff */
[----:B------:R0:W1:Y:S03]  /*78a0*/  SYNCS.PHASECHK.TRANS64.TRYWAIT P0, [R3+URZ], R0 ;  /* 0x00000000030075a7 */ /* 0x000066000800017f */
[----:B-1----:R-:W-:Y:S05]  /*78b0*/  @!P0 NANOSLEEP.SYNCS 0x989680 ;  /* 0x009896800000895d */ /* 0x002fea0003900000 */
[----:B------:R-:W1:Y:S02]  /*78c0*/  @!P0 SYNCS.PHASECHK.TRANS64 P0, [R3+URZ], R0 ;  /* 0x00000000030085a7 */ /* 0x000e64000800007f */
[----:B-1----:R-:W-:Y:S05]  /*78d0*/  @!P0 BRA `(.L_x_16) ;  /* 0xfffffffc00ec8947 */ /* 0x002fea000383ffff */
[----:B------:R-:W-:Y:S05]  /*78e0*/  BRA `(.L_x_148) ;  /* 0xffffff9c00707947 */ /* 0x000fea000383ffff */
.L_x_20:
[----:B------:R-:W-:Y:S01]  /*78f0*/  CS2R R12, SRZ ;  /* 0x00000000000c7805 */ /* 0x000fe2000001ff00 */
[----:B------:R-:W-:Y:S02]  /*7900*/  IMAD.MOV.U32 R11, RZ, RZ, 0x1f ;  /* 0x0000001fff0b7424 */ /* 0x000fe400078e00ff */
[----:B------:R-:W-:-:S07]  /*7910*/  IMAD.MOV.U32 R15, RZ, RZ, -0x1 ;  /* 0xffffffffff0f7424 */ /* 0x000fce00078e00ff */
[----:B-----5:R-:W-:Y:S05]  /*7920*/  WARPSYNC.COLLECTIVE R15, `(.L_x_149) ;  /* 0x000000000f087348 */ /* 0x020fea0003c00000 */
[----:B------:R0:W1:Y:S02]  /*7930*/  SHFL.IDX P6, R14, R13, R12, R11 ;  /* 0x0000000c0d0e7389 */ /* 0x00006400000c000b */
[----:B01---5:R-:W-:Y:S01]  /*7940*/  ENDCOLLECTIVE ;  /* 0x000000000000791b */ /* 0x023fe20003800000 */
.L_x_149:
[----:B------:R-:W-:Y:S05]  /*7950*/  BRA `(.L_x_150) ;  /* 0xffffffa000447947 */ /* 0x000fea000383ffff */
.L_x_24:
[----:B-1----:R1:W2:Y:S02]  /*7960*/  SYNCS.PHASECHK.TRANS64.TRYWAIT P1, [R3+URZ], R0 ;  /* 0x00000000030075a7 */ /* 0x0022a4000802017f */
[----:B--2---:R-:W-:Y:S05]  /*7970*/  @!P1 NANOSLEEP.SYNCS 0x989680 ;  /* 0x009896800000995d */ /* 0x004fea0003900000 */
[----:B------:R-:W2:Y:S02]  /*7980*/  @!P1 SYNCS.PHASECHK.TRANS64 P1, [R3+URZ], R0 ;  /* 0x00000000030095a7 */ /* 0x000ea4000802007f */
[----:B--2---:R-:W-:Y:S05]  /*7990*/  @!P1 BRA `(.L_x_24) ;  /* 0xfffffffc00f09947 */ /* 0x004fea000383ffff */
[----:B------:R-:W-:Y:S05]  /*79a0*/  BRA `(.L_x_23) ;  /* 0xffffffa000607947 */ /* 0x000fea000383ffff */
.L_x_29:
[----:B0-----:R0:W1:Y:S02]  /*79b0*/  SYNCS.PHASECHK.TRANS64.TRYWAIT P1, [R3+URZ], R78 ;  /* 0x0000004e030075a7 */ /* 0x001064000802017f */
[----:B-1----:R-:W-:Y:S05]  /*79c0*/  @!P1 NANOSLEEP.SYNCS 0x989680 ;  /* 0x009896800000995d */ /* 0x002fea0003900000 */
[----:B------:R-:W1:Y:S02]  /*79d0*/  @!P1 SYNCS.PHASECHK.TRANS64 P1, [R3+URZ], R78 ;  /* 0x0000004e030095a7 */ /* 0x000e64000802007f */
[----:B-1----:R-:W-:Y:S05]  /*79e0*/  @!P1 BRA `(.L_x_29) ;  /* 0xfffffffc00f09947 */ /* 0x002fea000383ffff */
[----:B------:R-:W-:Y:S05]  /*79f0*/  BRA `(.L_x_28) ;  /* 0xffffffa800e47947 */ /* 0x000fea000383ffff */
.L_x_37:
[----:B0-----:R0:W1:Y:S02]  /*7a00*/  SYNCS.PHASECHK.TRANS64.TRYWAIT P1, [R15+URZ], R80 ;  /* 0x000000500f0075a7 */ /* 0x001064000802017f */
[----:B-1----:R-:W-:Y:S05]  /*7a10*/  @!P1 NANOSLEEP.SYNCS 0x989680 ;  /* 0x009896800000995d */ /* 0x002fea0003900000 */
[----:B------:R-:W1:Y:S02]  /*7a20*/  @!P1 SYNCS.PHASECHK.TRANS64 P1, [R15+URZ], R80 ;  /* 0x000000500f0095a7 */ /* 0x000e64000802007f */
[----:B-1----:R-:W-:Y:S05]  /*7a30*/  @!P1 BRA `(.L_x_37) ;  /* 0xfffffffc00f09947 */ /* 0x002fea000383ffff */
[----:B------:R-:W-:Y:S05]  /*7a40*/  BRA `(.L_x_36) ;  /* 0xffffffb4007c7947 */ /* 0x000fea000383ffff */
.L_x_43:
[----:B-1----:R-:W-:-:S04]  /*7a50*/  IMAD.U32 R3, RZ, RZ, UR50 ;  /* 0x00000032ff037e24 */ /* 0x002fc8000f8e00ff */
[----:B------:R1:W2:Y:S03]  /*7a60*/  SYNCS.PHASECHK.TRANS64.TRYWAIT P0, [R3+URZ+0x10], R0 ;  /* 0x00001000030075a7 */ /* 0x0002a6000800017f */
[----:B--2---:R-:W-:Y:S05]  /*7a70*/  @!P0 NANOSLEEP.SYNCS 0x989680 ;  /* 0x009896800000895d */ /* 0x004fea0003900000 */
[----:B------:R-:W2:Y:S02]  /*7a80*/  @!P0 SYNCS.PHASECHK.TRANS64 P0, [R3+URZ+0x10], R0 ;  /* 0x00001000030085a7 */ /* 0x000ea4000800007f */
[----:B--2---:R-:W-:Y:S05]  /*7a90*/  @!P0 BRA `(.L_x_43) ;  /* 0xfffffffc00ec8947 */ /* 0x004fea000383ffff */
[----:B------:R-:W-:Y:S05]  /*7aa0*/  BRA `(.L_x_151) ;  /* 0xffffffc000787947 */ /* 0x000fea000383ffff */
.L_x_116:
[----:B------:R-:W-:Y:S01]  /*7ab0*/  BSSY B0, `(.L_x_152) ;  /* 0x0000006000007945 */ /* 0x000fe20003800000 */
[----:B------:R-:W-:-:S07]  /*7ac0*/  IMAD.MOV.U32 R15, RZ, RZ, -0x1 ;  /* 0xffffffffff0f7424 */ /* 0x000fce00078e00ff */
[----:B-----5:R-:W-:Y:S05]  /*7ad0*/  WARPSYNC.COLLECTIVE R15, `(.L_x_153) ;  /* 0x000000000f0c7348 */ /* 0x020fea0003c00000 */
[----:B------:R-:W-:Y:S02]  /*7ae0*/  ELECT P6, UR62, PT ;  /* 0x00000000003e782f */ /* 0x000fe400038c0000 */
[----:B------:R-:W-:Y:S01]  /*7af0*/  MOV R14, UR62 ;  /* 0x0000003e000e7c02 */ /* 0x000fe20008000f00 */
[----:B-----5:R-:W-:Y:S10]  /*7b00*/  ENDCOLLECTIVE ;  /* 0x000000000000791b */ /* 0x020ff40003800000 */
.L_x_153:
[----:B------:R-:W-:Y:S05]  /*7b10*/  BSYNC B0 ;  /* 0x0000000000007941 */ /* 0x000fea0003800000 */
.L_x_152:
[----:B------:R-:W-:Y:S05]  /*7b20*/  BRA `(.L_x_154) ;  /* 0xffffffe400d47947 */ /* 0x000fea000383ffff */
.L_x_121:
[----:B0-----:R0:W2:Y:S02]  /*7b30*/  SYNCS.PHASECHK.TRANS64.TRYWAIT P0, [R6+URZ+0x70], R3 ;  /* 0x00007003060075a7 */ /* 0x0010a4000800017f */
[----:B--2---:R-:W-:Y:S05]  /*7b40*/  @!P0 NANOSLEEP.SYNCS 0x989680 ;  /* 0x009896800000895d */ /* 0x004fea0003900000 */
[----:B------:R-:W2:Y:S02]  /*7b50*/  @!P0 SYNCS.PHASECHK.TRANS64 P0, [R6+URZ+0x70], R3 ;  /* 0x00007003060085a7 */ /* 0x000ea4000800007f */
[----:B--2---:R-:W-:Y:S05]  /*7b60*/  @!P0 BRA `(.L_x_121) ;  /* 0xfffffffc00f08947 */ /* 0x004fea000383ffff */
[----:B------:R-:W-:Y:S05]  /*7b70*/  BRA `(.L_x_155) ;  /* 0xffffffe800a87947 */ /* 0x000fea000383ffff */
.L_x_130:
[----:B------:R-:W-:Y:S01]  /*7b80*/  BSSY B0, `(.L_x_156) ;  /* 0x0000006000007945 */ /* 0x000fe20003800000 */
[----:B------:R-:W-:-:S07]  /*7b90*/  IMAD.MOV.U32 R15, RZ, RZ, -0x1 ;  /* 0xffffffffff0f7424 */ /* 0x000fce00078e00ff */
[----:B-----5:R-:W-:Y:S05]  /*7ba0*/  WARPSYNC.COLLECTIVE R15, `(.L_x_157) ;  /* 0x000000000f0c7348 */ /* 0x020fea0003c00000 */
[----:B------:R-:W-:Y:S02]  /*7bb0*/  ELECT P6, UR62, PT ;  /* 0x00000000003e782f */ /* 0x000fe400038c0000 */
[----:B------:R-:W-:Y:S01]  /*7bc0*/  MOV R14, UR62 ;  /* 0x0000003e000e7c02 */ /* 0x000fe20008000f00 */
[----:B-----5:R-:W-:Y:S10]  /*7bd0*/  ENDCOLLECTIVE ;  /* 0x000000000000791b */ /* 0x020ff40003800000 */
.L_x_157:
[----:B------:R-:W-:Y:S05]  /*7be0*/  BSYNC B0 ;  /* 0x0000000000007941 */ /* 0x000fea0003800000 */
.L_x_156:
[----:B------:R-:W-:Y:S05]  /*7bf0*/  BRA `(.L_x_158) ;  /* 0xfffffff400047947 */ /* 0x000fea000383ffff */
.L_x_134:
[----:B0-----:R0:W1:Y:S02]  /*7c00*/  SYNCS.PHASECHK.TRANS64.TRYWAIT P0, [R5+URZ], R2 ;  /* 0x00000002050075a7 */ /* 0x001064000800017f */
[----:B-1----:R-:W-:Y:S05]  /*7c10*/  @!P0 NANOSLEEP.SYNCS 0x989680 ;  /* 0x009896800000895d */ /* 0x002fea0003900000 */
[----:B------:R-:W1:Y:S02]  /*7c20*/  @!P0 SYNCS.PHASECHK.TRANS64 P0, [R5+URZ], R2 ;  /* 0x00000002050085a7 */ /* 0x000e64000800007f */
[----:B-1----:R-:W-:Y:S05]  /*7c30*/  @!P0 BRA `(.L_x_134) ;  /* 0xfffffffc00f08947 */ /* 0x002fea000383ffff */
[----:B------:R-:W-:Y:S05]  /*7c40*/  BRA `(.L_x_159) ;  /* 0xfffffff400487947 */ /* 0x000fea000383ffff */
.L_x_135:
[----:B0-----:R0:W1:Y:S02]  /*7c50*/  SYNCS.PHASECHK.TRANS64.TRYWAIT P0, [R7+URZ], R4 ;  /* 0x00000004070075a7 */ /* 0x001064000800017f */
[----:B-1----:R-:W-:Y:S05]  /*7c60*/  @!P0 NANOSLEEP.SYNCS 0x989680 ;  /* 0x009896800000895d */ /* 0x002fea0003900000 */
[----:B------:R-:W1:Y:S02]  /*7c70*/  @!P0 SYNCS.PHASECHK.TRANS64 P0, [R7+URZ], R4 ;  /* 0x00000004070085a7 */ /* 0x000e64000800007f */
[----:B-1----:R-:W-:Y:S05]  /*7c80*/  @!P0 BRA `(.L_x_135) ;  /* 0xfffffffc00f08947 */ /* 0x002fea000383ffff */
[----:B------:R-:W-:Y:S05]  /*7c90*/  BRA `(.L_x_160) ;  /* 0xfffffff400587947 */ /* 0x000fea000383ffff */
.L_x_136:
[----:B0-----:R0:W1:Y:S02]  /*7ca0*/  SYNCS.PHASECHK.TRANS64.TRYWAIT P0, [R6+URZ], R5 ;  /* 0x00000005060075a7 */ /* 0x001064000800017f */
[----:B-1----:R-:W-:Y:S05]  /*7cb0*/  @!P0 NANOSLEEP.SYNCS 0x989680 ;  /* 0x009896800000895d */ /* 0x002fea0003900000 */
[----:B------:R-:W1:Y:S02]  /*7cc0*/  @!P0 SYNCS.PHASECHK.TRANS64 P0, [R6+URZ], R5 ;  /* 0x00000005060085a7 */ /* 0x000e64000800007f */
[----:B-1----:R-:W-:Y:S05]  /*7cd0*/  @!P0 BRA `(.L_x_136) ;  /* 0xfffffffc00f08947 */ /* 0x002fea000383ffff */
[----:B------:R-:W-:Y:S05]  /*7ce0*/  BRA `(.L_x_161) ;  /* 0xfffffff400687947 */ /* 0x000fea000383ffff */
.L_x_137:
[----:B0-----:R0:W1:Y:S02]  /*7cf0*/  SYNCS.PHASECHK.TRANS64.TRYWAIT P0, [R9+URZ], R4 ;  /* 0x00000004090075a7 */ /* 0x001064000800017f */
[----:B-1----:R-:W-:Y:S05]  /*7d00*/  @!P0 NANOSLEEP.SYNCS 0x989680 ;  /* 0x009896800000895d */ /* 0x002fea0003900000 */
[----:B------:R-:W1:Y:S02]  /*7d10*/  @!P0 SYNCS.PHASECHK.TRANS64 P0, [R9+URZ], R4 ;  /* 0x00000004090085a7 */ /* 0x000e64000800007f */
[----:B-1----:R-:W-:Y:S05]  /*7d20*/  @!P0 BRA `(.L_x_137) ;  /* 0xfffffffc00f08947 */ /* 0x002fea000383ffff */
[----:B------:R-:W-:Y:S05]  /*7d30*/  BRA `(.L_x_162) ;  /* 0xfffffff400787947 */ /* 0x000fea000383ffff */
.L_x_138:
[----:B0-----:R0:W1:Y:S02]  /*7d40*/  SYNCS.PHASECHK.TRANS64.TRYWAIT P0, [R6+URZ], R5 ;  /* 0x00000005060075a7 */ /* 0x001064000800017f */
[----:B-1----:R-:W-:Y:S05]  /*7d50*/  @!P0 NANOSLEEP.SYNCS 0x989680 ;  /* 0x009896800000895d */ /* 0x002fea0003900000 */
[----:B------:R-:W1:Y:S02]  /*7d60*/  @!P0 SYNCS.PHASECHK.TRANS64 P0, [R6+URZ], R5 ;  /* 0x00000005060085a7 */ /* 0x000e64000800007f */
[----:B-1----:R-:W-:Y:S05]  /*7d70*/  @!P0 BRA `(.L_x_138) ;  /* 0xfffffffc00f08947 */ /* 0x002fea000383ffff */
[----:B------:R-:W-:Y:S05]  /*7d80*/  BRA `(.L_x_163) ;  /* 0xfffffff400887947 */ /* 0x000fea000383ffff */
.L_x_139:
[----:B0-----:R0:W1:Y:S02]  /*7d90*/  SYNCS.PHASECHK.TRANS64.TRYWAIT P0, [R9+URZ], R4 ;  /* 0x00000004090075a7 */ /* 0x001064000800017f */
[----:B-1----:R-:W-:Y:S05]  /*7da0*/  @!P0 NANOSLEEP.SYNCS 0x989680 ;  /* 0x009896800000895d */ /* 0x002fea0003900000 */
[----:B------:R-:W1:Y:S02]  /*7db0*/  @!P0 SYNCS.PHASECHK.TRANS64 P0, [R9+URZ], R4 ;  /* 0x00000004090085a7 */ /* 0x000e64000800007f */
[----:B-1----:R-:W-:Y:S05]  /*7dc0*/  @!P0 BRA `(.L_x_139) ;  /* 0xfffffffc00f08947 */ /* 0x002fea000383ffff */
[----:B------:R-:W-:Y:S05]  /*7dd0*/  BRA `(.L_x_164) ;  /* 0xfffffff400987947 */ /* 0x000fea000383ffff */
.L_x_140:
[----:B0-----:R0:W1:Y:S02]  /*7de0*/  SYNCS.PHASECHK.TRANS64.TRYWAIT P0, [R6+URZ], R5 ;  /* 0x00000005060075a7 */ /* 0x001064000800017f */
[----:B-1----:R-:W-:Y:S05]  /*7df0*/  @!P0 NANOSLEEP.SYNCS 0x989680 ;  /* 0x009896800000895d */ /* 0x002fea0003900000 */
[----:B------:R-:W1:Y:S02]  /*7e00*/  @!P0 SYNCS.PHASECHK.TRANS64 P0, [R6+URZ], R5 ;  /* 0x00000005060085a7 */ /* 0x000e64000800007f */
[----:B-1----:R-:W-:Y:S05]  /*7e10*/  @!P0 BRA `(.L_x_140) ;  /* 0xfffffffc00f08947 */ /* 0x002fea000383ffff */
[----:B------:R-:W-:Y:S05]  /*7e20*/  BRA `(.L_x_165) ;  /* 0xfffffff400a87947 */ /* 0x000fea000383ffff */
.L_x_141:
[----:B0-----:R0:W1:Y:S02]  /*7e30*/  SYNCS.PHASECHK.TRANS64.TRYWAIT P0, [R9+URZ], R4 ;  /* 0x00000004090075a7 */ /* 0x001064000800017f */
[----:B-1----:R-:W-:Y:S05]  /*7e40*/  @!P0 NANOSLEEP.SYNCS 0x989680 ;  /* 0x009896800000895d */ /* 0x002fea0003900000 */
[----:B------:R-:W1:Y:S02]  /*7e50*/  @!P0 SYNCS.PHASECHK.TRANS64 P0, [R9+URZ], R4 ;  /* 0x00000004090085a7 */ /* 0x000e64000800007f */
[----:B-1----:R-:W-:Y:S05]  /*7e60*/  @!P0 BRA `(.L_x_141) ;  /* 0xfffffffc00f08947 */ /* 0x002fea000383ffff */
[----:B------:R-:W-:Y:S05]  /*7e70*/  BRA `(.L_x_166) ;  /* 0xfffffff400b87947 */ /* 0x000fea000383ffff */
.L_x_142:
[----:B0-----:R0:W1:Y:S02]  /*7e80*/  SYNCS.PHASECHK.TRANS64.TRYWAIT P0, [R6+URZ], R5 ;  /* 0x00000005060075a7 */ /* 0x001064000800017f */
[----:B-1----:R-:W-:Y:S05]  /*7e90*/  @!P0 NANOSLEEP.SYNCS 0x989680 ;  /* 0x009896800000895d */ /* 0x002fea0003900000 */
[----:B------:R-:W1:Y:S02]  /*7ea0*/  @!P0 SYNCS.PHASECHK.TRANS64 P0, [R6+URZ], R5 ;  /* 0x00000005060085a7 */ /* 0x000e64000800007f */
[----:B-1----:R-:W-:Y:S05]  /*7eb0*/  @!P0 BRA `(.L_x_142) ;  /* 0xfffffffc00f08947 */ /* 0x002fea000383ffff */
[----:B------:R-:W-:Y:S05]  /*7ec0*/  BRA `(.L_x_167) ;  /* 0xfffffff400c87947 */ /* 0x000fea000383ffff */
.L_x_143:
[----:B0-----:R0:W1:Y:S02]  /*7ed0*/  SYNCS.PHASECHK.TRANS64.TRYWAIT P0, [R9+URZ], R4 ;  /* 0x00000004090075a7 */ /* 0x001064000800017f */
[----:B-1----:R-:W-:Y:S05]  /*7ee0*/  @!P0 NANOSLEEP.SYNCS 0x989680 ;  /* 0x009896800000895d */ /* 0x002fea0003900000 */
[----:B------:R-:W1:Y:S02]  /*7ef0*/  @!P0 SYNCS.PHASECHK.TRANS64 P0, [R9+URZ], R4 ;  /* 0x00000004090085a7 */ /* 0x000e64000800007f */
[----:B-1----:R-:W-:Y:S05]  /*7f00*/  @!P0 BRA `(.L_x_143) ;  /* 0xfffffffc00f08947 */ /* 0x002fea000383ffff */
[----:B------:R-:W-:Y:S05]  /*7f10*/  BRA `(.L_x_168) ;  /* 0xfffffff400d87947 */ /* 0x000fea000383ffff */
.L_x_144:
[----:B0-----:R0:W1:Y:S02]  /*7f20*/  SYNCS.PHASECHK.TRANS64.TRYWAIT P0, [R6+URZ], R5 ;  /* 0x00000005060075a7 */ /* 0x001064000800017f */
[----:B-1----:R-:W-:Y:S05]  /*7f30*/  @!P0 NANOSLEEP.SYNCS 0x989680 ;  /* 0x009896800000895d */ /* 0x002fea0003900000 */
[----:B------:R-:W1:Y:S02]  /*7f40*/  @!P0 SYNCS.PHASECHK.TRANS64 P0, [R6+URZ], R5 ;  /* 0x00000005060085a7 */ /* 0x000e64000800007f */
[----:B-1----:R-:W-:Y:S05]  /*7f50*/  @!P0 BRA `(.L_x_144) ;  /* 0xfffffffc00f08947 */ /* 0x002fea000383ffff */
[----:B------:R-:W-:Y:S05]  /*7f60*/  BRA `(.L_x_169) ;  /* 0xfffffff400e87947 */ /* 0x000fea000383ffff */
.L_x_145:
[----:B0-----:R0:W1:Y:S02]  /*7f70*/  SYNCS.PHASECHK.TRANS64.TRYWAIT P0, [R9+URZ], R4 ;  /* 0x00000004090075a7 */ /* 0x001064000800017f */
[----:B-1----:R-:W-:Y:S05]  /*7f80*/  @!P0 NANOSLEEP.SYNCS 0x989680 ;  /* 0x009896800000895d */ /* 0x002fea0003900000 */
[----:B------:R-:W1:Y:S02]  /*7f90*/  @!P0 SYNCS.PHASECHK.TRANS64 P0, [R9+URZ], R4 ;  /* 0x00000004090085a7 */ /* 0x000e64000800007f */
[----:B-1----:R-:W-:Y:S05]  /*7fa0*/  @!P0 BRA `(.L_x_145) ;  /* 0xfffffffc00f08947 */ /* 0x002fea000383ffff */
[----:B------:R-:W-:Y:S05]  /*7fb0*/  BRA `(.L_x_170) ;  /* 0xfffffff400f87947 */ /* 0x000fea000383ffff */
.L_x_146:
[----:B0-----:R0:W1:Y:S02]  /*7fc0*/  SYNCS.PHASECHK.TRANS64.TRYWAIT P0, [R6+URZ], R5 ;  /* 0x00000005060075a7 */ /* 0x001064000800017f */
[----:B-1----:R-:W-:Y:S05]  /*7fd0*/  @!P0 NANOSLEEP.SYNCS 0x989680 ;  /* 0x009896800000895d */ /* 0x002fea0003900000 */
[----:B------:R-:W1:Y:S02]  /*7fe0*/  @!P0 SYNCS.PHASECHK.TRANS64 P0, [R6+URZ], R5 ;  /* 0x00000005060085a7 */ /* 0x000e64000800007f */
[----:B-1----:R-:W-:Y:S05]  /*7ff0*/  @!P0 BRA `(.L_x_146) ;  /* 0xfffffffc00f08947 */ /* 0x002fea000383ffff */
[----:B------:R-:W-:Y:S05]  /*8000*/  BRA `(.L_x_171) ;  /* 0xfffffff800007947 */ /* 0x000fea000383ffff */
.L_x_172:
[----:B------:R-:W-:-:S00]  /*8010*/  BRA `(.L_x_172) ;  /* 0xfffffffc00fc7947 */ /* 0x000fc0000383ffff */
[----:B------:R-:W-:-:S00]  /*8020*/  NOP ;  /* 0x0000000000007918 */ /* 0x000fc00000000000 */
        /* <DEDUP_REMOVED lines=13> */
.L_x_173:


//--------------------- .nv.global.init           --------------------------
	.section	.nv.global.init,"aw",@progbits
.nv.global.init:
	.type		$str$24,@object
	.size		$str$24,($str$25 - $str$24)
$str$24:
        /*0000*/ 	.byte	0x28, 0x61, 0x64, 0x64, 0x72, 0x65, 0x73, 0x73, 0x20, 0x26, 0x20, 0x6d, 0x61, 0x73, 0x6b, 0x29
        /*0010*/ 	.byte	0x20, 0x3d, 0x3d, 0x20, 0x30, 0x00
	.type		$str$25,@object
	.size		$str$25,(__unnamed_1 - $str$25)
$str$25:
        /*0016*/ 	.byte	0x2f, 0x74, 0x6d, 0x70, 0x2f, 0x63, 0x75, 0x74, 0x6c, 0x61, 0x73, 0x73, 0x5f, 0x73, 0x77, 0x65
        /*0026*/ 	.byte	0x65, 0x70, 0x5f, 0x73, 0x72, 0x63, 0x2f, 0x69, 0x6e, 0x63, 0x6c, 0x75, 0x64, 0x65, 0x2f, 0x63
        /*0036*/ 	.byte	0x75, 0x74, 0x65, 0x2f, 0x70, 0x6f, 0x69, 0x6e, 0x74, 0x65, 0x72, 0x5f, 0x66, 0x6c, 0x61, 0x67
        /*0046*/ 	.byte	0x67, 0x65, 0x64, 0x2e, 0x68, 0x70, 0x70, 0x00
	.type		__unnamed_1,@object
	.size		__unnamed_1,(__unnamed_2 - __unnamed_1)
__unnamed_1:
        /*004e*/ 	.byte	0x61, 0x75, 0x74, 0x6f, 0x20, 0x63, 0x75, 0x74, 0x65, 0x3a, 0x3a, 0x61, 0x73, 0x5f, 0x70, 0x6f
        /* <DEDUP_REMOVED lines=27> */
        /*020e*/ 	.byte	0x3e, 0x3e, 0x3e, 0x20, 0x26, 0x5d, 0x00
	.type		__unnamed_2,@object
	.size		__unnamed_2,(.L_1 - __unnamed_2)
__unnamed_2:
        /* <DEDUP_REMOVED lines=28> */
        /*03d5*/ 	.byte	0x3e, 0x3e, 0x3e, 0x3e, 0x3e, 0x20, 0x26, 0x5d, 0x00
.L_1:


//--------------------- .nv.shared._ZN7cutlass13device_kernelINS_4gemm6kernel13GemmUniversalIN4cute5tupleIJiiiiEEENS1_10collective13CollectiveMmaINS1_39MainloopSm90TmaGmmaRmemAWarpSpecializedILi14ENS5_IJNS4_1CILi1EEESB_SB_EEENS1_32KernelTmaWarpSpecializedPingpongEEENS5_IJNSA_ILi64EEESF_NSA_ILi128EEEEEEaNS5_IJlSB_lEEEaNS5_IJSB_llEEENS4_8TiledMMAINS4_8MMA_AtomIJNS4_4SM904GMMA26MMA_64x64x32_S32S8S8_RS_TNEEEENS4_6LayoutISC_NS5_IJNSA_ILi0EEESR_SR_EEEEENS5_IJNS4_10UnderscoreESU_SU_EEEEENS4_13SM90_TMA_LOADENS4_14ComposedLayoutINS4_7SwizzleILi3ELi4ELi3EEENS4_18smem_ptr_flag_bitsILi8EEENSQ_INS5_IJNSA_ILi8EEESG_EEENS5_IJSG_SB_EEEEEEEvNS4_8identityESX_NSY_INSZ_ILi2ELi4ELi3EEES12_NSQ_INS5_IJSF_S13_EEENS5_IJSB_SF_EEEEEEENS4_9Copy_AtomIJNS4_39AutoVectorizingCopyWithAssumedAlignmentILi128EEEaEEES18_EENS_8epilogue10collective6detail29Sm90TmaWarpSpecializedAdapterINS1K_15DefaultEpilogueIaSI_SI_NS1J_6thread17LinearCombinationIaLi1EiiLNS1O_9ScaleType4KindE0ELNS_15FloatRoundStyleE2EaEENS1_15EpilogueDefaultEEEEEvvEEEEvNT_6ParamsE --------------------------
	.section	.nv.shared._ZN7cutlass13device_kernelINS_4gemm6kernel13GemmUniversalIN4cute5tupleIJiiiiEEENS1_10collective13CollectiveMmaINS1_39MainloopSm90TmaGmmaRmemAWarpSpecializedILi14ENS5_IJNS4_1CILi1EEESB_SB_EEENS1_32KernelTmaWarpSpecializedPingpongEEENS5_IJNSA_ILi64EEESF_NSA_ILi128EEEEEEaNS5_IJlSB_lEEEaNS5_IJSB_llEEENS4_8TiledMMAINS4_8MMA_AtomIJNS4_4SM904GMMA26MMA_64x64x32_S32S8S8_RS_TNEEEENS4_6LayoutISC_NS5_IJNSA_ILi0EEESR_SR_EEEEENS5_IJNS4_10UnderscoreESU_SU_EEEEENS4_13SM90_TMA_LOADENS4_14ComposedLayoutINS4_7SwizzleILi3ELi4ELi3EEENS4_18smem_ptr_flag_bitsILi8EEENSQ_INS5_IJNSA_ILi8EEESG_EEENS5_IJSG_SB_EEEEEEEvNS4_8identityESX_NSY_INSZ_ILi2ELi4ELi3EEES12_NSQ_INS5_IJSF_S13_EEENS5_IJSB_SF_EEEEEEENS4_9Copy_AtomIJNS4_39AutoVectorizingCopyWithAssumedAlignmentILi128EEEaEEES18_EENS_8epilogue10collective6detail29Sm90TmaWarpSpecializedAdapterINS1K_15DefaultEpilogueIaSI_SI_NS1J_6thread17LinearCombinationIaLi1EiiLNS1O_9ScaleType4KindE0ELNS_15FloatRoundStyleE2EaEENS1_15EpilogueDefaultEEEEEvvEEEEvNT_6ParamsE,"aw",@nobits
	.sectionflags	@""
	.align	16
	.zero		1024


//--------------------- .nv.shared.reserved.0     --------------------------
	.section	.nv.shared.reserved.0,"aw",@nobits
	.weak		__nv_reservedSMEM_offset_0_alias
	.size		__nv_reservedSMEM_offset_0_alias, 0, 0
	.other		__nv_reservedSMEM_offset_0_alias,@"STO_CUDA_RESERVED_SHARED STV_DEFAULT"
__nv_reservedSMEM_offset_0_alias:
	.zero		0


//--------------------- .nv.global                --------------------------
	.section	.nv.global,"aw",@nobits
.nv.global:
	.type		_ZN40_INTERNAL_6f58c9ca_4_k_cu_3833175b_288134cute1_E,@object
	.size		_ZN40_INTERNAL_6f58c9ca_4_k_cu_3833175b_288134cute1_E,(_ZN40_INTERNAL_6f58c9ca_4_k_cu_3833175b_288134cuda3std3__45__cpo6cbeginE - _ZN40_INTERNAL_6f58c9ca_4_k_cu_3833175b_288134cute1_E)
_ZN40_INTERNAL_6f58c9ca_4_k_cu_3833175b_288134cute1_E:
	.zero		1
	.type		_ZN40_INTERNAL_6f58c9ca_4_k_cu_3833175b_288134cuda3std3__45__cpo6cbeginE,@object
	.size		_ZN40_INTERNAL_6f58c9ca_4_k_cu_3833175b_288134cuda3std3__45__cpo6cbeginE,(_ZN40_INTERNAL_6f58c9ca_4_k_cu_3833175b_288134cuda3std3__48in_placeE - _ZN40_INTERNAL_6f58c9ca_4_k_cu_3833175b_288134cuda3std3__45__cpo6cbeginE)
_ZN40_INTERNAL_6f58c9ca_4_k_cu_3833175b_288134cuda3std3__45__cpo6cbeginE:
	.zero		1
	.type		_ZN40_INTERNAL_6f58c9ca_4_k_cu_3833175b_288134cuda3std3__48in_placeE,@object
	.size		_ZN40_INTERNAL_6f58c9ca_4_k_cu_3833175b_288134cuda3std3__48in_placeE,(_ZN40_INTERNAL_6f58c9ca_4_k_cu_3833175b_288134cuda3std6ranges3__45__cpo9iter_moveE - _ZN40_INTERNAL_6f58c9ca_4_k_cu_3833175b_288134cuda3std3__48in_placeE)
_ZN40_INTERNAL_6f58c9ca_4_k_cu_3833175b_288134cuda3std3__48in_placeE:
	.zero		1
	.type		_ZN40_INTERNAL_6f58c9ca_4_k_cu_3833175b_288134cuda3std6ranges3__45__cpo9iter_moveE,@object
	.size		_ZN40_INTERNAL_6f58c9ca_4_k_cu_3833175b_288134cuda3std6ranges3__45__cpo9iter_moveE,(_ZN40_INTERNAL_6f58c9ca_4_k_cu_3833175b_288134cuda3std3__45__cpo5beginE - _ZN40_INTERNAL_6f58c9ca_4_k_cu_3833175b_288134cuda3std6ranges3__45__cpo9iter_moveE)
_ZN40_INTERNAL_6f58c9ca_4_k_cu_3833175b_288134cuda3std6ranges3__45__cpo9iter_moveE:
	.zero		1
	.type		_ZN40_INTERNAL_6f58c9ca_4_k_cu_3833175b_288134cuda3std3__45__cpo5beginE,@object
	.size		_ZN40_INTERNAL_6f58c9ca_4_k_cu_3833175b_288134cuda3std3__45__cpo5beginE,(_ZN40_INTERNAL_6f58c9ca_4_k_cu_3833175b_288134cuda3std3__442_GLOBAL__N__6f58c9ca_4_k_cu_3833175b_288136ignoreE - _ZN40_INTERNAL_6f58c9ca_4_k_cu_3833175b_288134cuda3std3__45__cpo5beginE)
_ZN40_INTERNAL_6f58c9ca_4_k_cu_3833175b_288134cuda3std3__45__cpo5beginE:
	.zero		1
	.type		_ZN40_INTERNAL_6f58c9ca_4_k_cu_3833175b_288134cuda3std3__442_GLOBAL__N__6f58c9ca_4_k_cu_3833175b_288136ignoreE,@object
	.size		_ZN40_INTERNAL_6f58c9ca_4_k_cu_3833175b_288134cuda3std3__442_GLOBAL__N__6f58c9ca_4_k_cu_3833175b_288136ignoreE,(_ZN40_INTERNAL_6f58c9ca_4_k_cu_3833175b_288134cute7productE - _ZN40_INTERNAL_6f58c9ca_4_k_cu_3833175b_288134cuda3std3__442_GLOBAL__N__6f58c9ca_4_k_cu_3833175b_288136ignoreE)
_ZN40_INTERNAL_6f58c9ca_4_k_cu_3833175b_288134cuda3std3__442_GLOBAL__N__6f58c9ca_4_k_cu_3833175b_288136ignoreE:
	.zero		1
	.type		_ZN40_INTERNAL_6f58c9ca_4_k_cu_3833175b_288134cute7productE,@object
	.size		_ZN40_INTERNAL_6f58c9ca_4_k_cu_3833175b_288134cute7productE,(_ZN40_INTERNAL_6f58c9ca_4_k_cu_3833175b_288134cuda3std3__45__cpo3endE - _ZN40_INTERNAL_6f58c9ca_4_k_cu_3833175b_288134cute7productE)
_ZN40_INTERNAL_6f58c9ca_4_k_cu_3833175b_288134cute7productE:
	.zero		1
	.type		_ZN40_INTERNAL_6f58c9ca_4_k_cu_3833175b_288134cuda3std3__45__cpo3endE,@object
	.size		_ZN40_INTERNAL_6f58c9ca_4_k_cu_3833175b_288134cuda3std3__45__cpo3endE,(_ZN40_INTERNAL_6f58c9ca_4_k_cu_3833175b_288134cuda3std3__419piecewise_constructE - _ZN40_INTERNAL_6f58c9ca_4_k_cu_3833175b_288134cuda3std3__45__cpo3endE)
_ZN40_INTERNAL_6f58c9ca_4_k_cu_3833175b_288134cuda3std3__45__cpo3endE:
	.zero		1
	.type		_ZN40_INTERNAL_6f58c9ca_4_k_cu_3833175b_288134cuda3std3__419piecewise_constructE,@object
	.size		_ZN40_INTERNAL_6f58c9ca_4_k_cu_3833175b_288134cuda3std3__419piecewise_constructE,(_ZN40_INTERNAL_6f58c9ca_4_k_cu_3833175b_288134cuda3std3__45__cpo4cendE - _ZN40_INTERNAL_6f58c9ca_4_k_cu_3833175b_288134cuda3std3__419piecewise_constructE)
_ZN40_INTERNAL_6f58c9ca_4_k_cu_3833175b_288134cuda3std3__419piecewise_constructE:
	.zero		1
	.type		_ZN40_INTERNAL_6f58c9ca_4_k_cu_3833175b_288134cuda3std3__45__cpo4cendE,@object
	.size		_ZN40_INTERNAL_6f58c9ca_4_k_cu_3833175b_288134cuda3std3__45__cpo4cendE,(_ZN40_INTERNAL_6f58c9ca_4_k_cu_3833175b_288134cuda3std6ranges3__45__cpo4swapE - _ZN40_INTERNAL_6f58c9ca_4_k_cu_3833175b_288134cuda3std3__45__cpo4cendE)
_ZN40_INTERNAL_6f58c9ca_4_k_cu_3833175b_288134cuda3std3__45__cpo4cendE:
	.zero		1
	.type		_ZN40_INTERNAL_6f58c9ca_4_k_cu_3833175b_288134cuda3std6ranges3__45__cpo4swapE,@object
	.size		_ZN40_INTERNAL_6f58c9ca_4_k_cu_3833175b_288134cuda3std6ranges3__45__cpo4swapE,(.L_9 - _ZN40_INTERNAL_6f58c9ca_4_k_cu_3833175b_288134cuda3std6ranges3__45__cpo4swapE)
_ZN40_INTERNAL_6f58c9ca_4_k_cu_3833175b_288134cuda3std6ranges3__45__cpo4swapE:
	.zero		1
.L_9:


//--------------------- .nv.constant0._ZN7cutlass13device_kernelINS_4gemm6kernel13GemmUniversalIN4cute5tupleIJiiiiEEENS1_10collective13CollectiveMmaINS1_39MainloopSm90TmaGmmaRmemAWarpSpecializedILi14ENS5_IJNS4_1CILi1EEESB_SB_EEENS1_32KernelTmaWarpSpecializedPingpongEEENS5_IJNSA_ILi64EEESF_NSA_ILi128EEEEEEaNS5_IJlSB_lEEEaNS5_IJSB_llEEENS4_8TiledMMAINS4_8MMA_AtomIJNS4_4SM904GMMA26MMA_64x64x32_S32S8S8_RS_TNEEEENS4_6LayoutISC_NS5_IJNSA_ILi0EEESR_SR_EEEEENS5_IJNS4_10UnderscoreESU_SU_EEEEENS4_13SM90_TMA_LOADENS4_14ComposedLayoutINS4_7SwizzleILi3ELi4ELi3EEENS4_18smem_ptr_flag_bitsILi8EEENSQ_INS5_IJNSA_ILi8EEESG_EEENS5_IJSG_SB_EEEEEEEvNS4_8identityESX_NSY_INSZ_ILi2ELi4ELi3EEES12_NSQ_INS5_IJSF_S13_EEENS5_IJSB_SF_EEEEEEENS4_9Copy_AtomIJNS4_39AutoVectorizingCopyWithAssumedAlignmentILi128EEEaEEES18_EENS_8epilogue10collective6detail29Sm90TmaWarpSpecializedAdapterINS1K_15DefaultEpilogueIaSI_SI_NS1J_6thread17LinearCombinationIaLi1EiiLNS1O_9ScaleType4KindE0ELNS_15FloatRoundStyleE2EaEENS1_15EpilogueDefaultEEEEEvvEEEEvNT_6ParamsE --------------------------
	.section	.nv.constant0._ZN7cutlass13device_kernelINS_4gemm6kernel13GemmUniversalIN4cute5tupleIJiiiiEEENS1_10collective13CollectiveMmaINS1_39MainloopSm90TmaGmmaRmemAWarpSpecializedILi14ENS5_IJNS4_1CILi1EEESB_SB_EEENS1_32KernelTmaWarpSpecializedPingpongEEENS5_IJNSA_ILi64EEESF_NSA_ILi128EEEEEEaNS5_IJlSB_lEEEaNS5_IJSB_llEEENS4_8TiledMMAINS4_8MMA_AtomIJNS4_4SM904GMMA26MMA_64x64x32_S32S8S8_RS_TNEEEENS4_6LayoutISC_NS5_IJNSA_ILi0EEESR_SR_EEEEENS5_IJNS4_10UnderscoreESU_SU_EEEEENS4_13SM90_TMA_LOADENS4_14ComposedLayoutINS4_7SwizzleILi3ELi4ELi3EEENS4_18smem_ptr_flag_bitsILi8EEENSQ_INS5_IJNSA_ILi8EEESG_EEENS5_IJSG_SB_EEEEEEEvNS4_8identityESX_NSY_INSZ_ILi2ELi4ELi3EEES12_NSQ_INS5_IJSF_S13_EEENS5_IJSB_SF_EEEEEEENS4_9Copy_AtomIJNS4_39AutoVectorizingCopyWithAssumedAlignmentILi128EEEaEEES18_EENS_8epilogue10collective6detail29Sm90TmaWarpSpecializedAdapterINS1K_15DefaultEpilogueIaSI_SI_NS1J_6thread17LinearCombinationIaLi1EiiLNS1O_9ScaleType4KindE0ELNS_15FloatRoundStyleE2EaEENS1_15EpilogueDefaultEEEEEvvEEEEvNT_6ParamsE,"a",@progbits
	.sectionflags	@""
	.align	4
.nv.constant0._ZN7cutlass13device_kernelINS_4gemm6kernel13GemmUniversalIN4cute5tupleIJiiiiEEENS1_10collective13CollectiveMmaINS1_39MainloopSm90TmaGmmaRmemAWarpSpecializedILi14ENS5_IJNS4_1CILi1EEESB_SB_EEENS1_32KernelTmaWarpSpecializedPingpongEEENS5_IJNSA_ILi64EEESF_NSA_ILi128EEEEEEaNS5_IJlSB_lEEEaNS5_IJSB_llEEENS4_8TiledMMAINS4_8MMA_AtomIJNS4_4SM904GMMA26MMA_64x64x32_S32S8S8_RS_TNEEEENS4_6LayoutISC_NS5_IJNSA_ILi0EEESR_SR_EEEEENS5_IJNS4_10UnderscoreESU_SU_EEEEENS4_13SM90_TMA_LOADENS4_14ComposedLayoutINS4_7SwizzleILi3ELi4ELi3EEENS4_18smem_ptr_flag_bitsILi8EEENSQ_INS5_IJNSA_ILi8EEESG_EEENS5_IJSG_SB_EEEEEEEvNS4_8identityESX_NSY_INSZ_ILi2ELi4ELi3EEES12_NSQ_INS5_IJSF_S13_EEENS5_IJSB_SF_EEEEEEENS4_9Copy_AtomIJNS4_39AutoVectorizingCopyWithAssumedAlignmentILi128EEEaEEES18_EENS_8epilogue10collective6detail29Sm90TmaWarpSpecializedAdapterINS1K_15DefaultEpilogueIaSI_SI_NS1J_6thread17LinearCombinationIaLi1EiiLNS1O_9ScaleType4KindE0ELNS_15FloatRoundStyleE2EaEENS1_15EpilogueDefaultEEEEEvvEEEEvNT_6ParamsE:
	.zero		1664


//--------------------- SYMBOLS --------------------------

	.type		.nv.reservedSmem.offset0,@object
	.size		.nv.reservedSmem.offset0,0x4
	.type		__assertfail,@function
